//
// Generated by NVIDIA NVVM Compiler
//
// Compiler Build ID: CL-36424714
// Cuda compilation tools, release 13.0, V13.0.88
// Based on NVVM 20.0.0
//

.version 9.0
.target sm_100
.address_size 64

	// .globl	_Z6kernelPf
.extern .func  (.param .b32 func_retval0) vprintf
(
	.param .b64 vprintf_param_0,
	.param .b64 vprintf_param_1
)
;
.global .align 1 .b8 _ZN34_INTERNAL_bd38307f_4_k_cu_006d28d64cuda3std3__45__cpo5beginE[1];
.global .align 1 .b8 _ZN34_INTERNAL_bd38307f_4_k_cu_006d28d64cuda3std3__45__cpo3endE[1];
.global .align 1 .b8 _ZN34_INTERNAL_bd38307f_4_k_cu_006d28d64cuda3std3__45__cpo6cbeginE[1];
.global .align 1 .b8 _ZN34_INTERNAL_bd38307f_4_k_cu_006d28d64cuda3std3__45__cpo4cendE[1];
.global .align 1 .b8 _ZN34_INTERNAL_bd38307f_4_k_cu_006d28d64cuda3std3__45__cpo6rbeginE[1];
.global .align 1 .b8 _ZN34_INTERNAL_bd38307f_4_k_cu_006d28d64cuda3std3__45__cpo4rendE[1];
.global .align 1 .b8 _ZN34_INTERNAL_bd38307f_4_k_cu_006d28d64cuda3std3__45__cpo7crbeginE[1];
.global .align 1 .b8 _ZN34_INTERNAL_bd38307f_4_k_cu_006d28d64cuda3std3__45__cpo5crendE[1];
.global .align 1 .b8 _ZN34_INTERNAL_bd38307f_4_k_cu_006d28d64cuda3std3__436_GLOBAL__N__bd38307f_4_k_cu_006d28d66ignoreE[1];
.global .align 1 .b8 _ZN34_INTERNAL_bd38307f_4_k_cu_006d28d64cuda3std3__419piecewise_constructE[1];
.global .align 1 .b8 _ZN34_INTERNAL_bd38307f_4_k_cu_006d28d64cuda3std3__48in_placeE[1];
.global .align 1 .b8 _ZN34_INTERNAL_bd38307f_4_k_cu_006d28d64cuda3std3__420unreachable_sentinelE[1];
.global .align 1 .b8 _ZN34_INTERNAL_bd38307f_4_k_cu_006d28d64cuda3std3__47nulloptE[1];
.global .align 1 .b8 _ZN34_INTERNAL_bd38307f_4_k_cu_006d28d64cuda3std3__48unexpectE[1];
.global .align 1 .b8 _ZN34_INTERNAL_bd38307f_4_k_cu_006d28d64cuda3std6ranges3__45__cpo4swapE[1];
.global .align 1 .b8 _ZN34_INTERNAL_bd38307f_4_k_cu_006d28d64cuda3std6ranges3__45__cpo9iter_moveE[1];
.global .align 1 .b8 _ZN34_INTERNAL_bd38307f_4_k_cu_006d28d64cuda3std6ranges3__45__cpo5beginE[1];
.global .align 1 .b8 _ZN34_INTERNAL_bd38307f_4_k_cu_006d28d64cuda3std6ranges3__45__cpo3endE[1];
.global .align 1 .b8 _ZN34_INTERNAL_bd38307f_4_k_cu_006d28d64cuda3std6ranges3__45__cpo6cbeginE[1];
.global .align 1 .b8 _ZN34_INTERNAL_bd38307f_4_k_cu_006d28d64cuda3std6ranges3__45__cpo4cendE[1];
.global .align 1 .b8 _ZN34_INTERNAL_bd38307f_4_k_cu_006d28d64cuda3std6ranges3__45__cpo7advanceE[1];
.global .align 1 .b8 _ZN34_INTERNAL_bd38307f_4_k_cu_006d28d64cuda3std6ranges3__45__cpo9iter_swapE[1];
.global .align 1 .b8 _ZN34_INTERNAL_bd38307f_4_k_cu_006d28d64cuda3std6ranges3__45__cpo4nextE[1];
.global .align 1 .b8 _ZN34_INTERNAL_bd38307f_4_k_cu_006d28d64cuda3std6ranges3__45__cpo4prevE[1];
.global .align 1 .b8 _ZN34_INTERNAL_bd38307f_4_k_cu_006d28d64cuda3std6ranges3__45__cpo4dataE[1];
.global .align 1 .b8 _ZN34_INTERNAL_bd38307f_4_k_cu_006d28d64cuda3std6ranges3__45__cpo5cdataE[1];
.global .align 1 .b8 _ZN34_INTERNAL_bd38307f_4_k_cu_006d28d64cuda3std6ranges3__45__cpo4sizeE[1];
.global .align 1 .b8 _ZN34_INTERNAL_bd38307f_4_k_cu_006d28d64cuda3std6ranges3__45__cpo5ssizeE[1];
.global .align 1 .b8 _ZN34_INTERNAL_bd38307f_4_k_cu_006d28d64cuda3std6ranges3__45__cpo8distanceE[1];
.global .align 1 .b8 _ZN34_INTERNAL_bd38307f_4_k_cu_006d28d66thrust24THRUST_300001_SM_1000_NS8cuda_cub3parE[1];
.global .align 1 .b8 _ZN34_INTERNAL_bd38307f_4_k_cu_006d28d66thrust24THRUST_300001_SM_1000_NS8cuda_cub10par_nosyncE[1];
.global .align 1 .b8 _ZN34_INTERNAL_bd38307f_4_k_cu_006d28d66thrust24THRUST_300001_SM_1000_NS6system6detail10sequential3seqE[1];
.global .align 1 .b8 _ZN34_INTERNAL_bd38307f_4_k_cu_006d28d66thrust24THRUST_300001_SM_1000_NS12placeholders2_1E[1];
.global .align 1 .b8 _ZN34_INTERNAL_bd38307f_4_k_cu_006d28d66thrust24THRUST_300001_SM_1000_NS12placeholders2_2E[1];
.global .align 1 .b8 _ZN34_INTERNAL_bd38307f_4_k_cu_006d28d66thrust24THRUST_300001_SM_1000_NS12placeholders2_3E[1];
.global .align 1 .b8 _ZN34_INTERNAL_bd38307f_4_k_cu_006d28d66thrust24THRUST_300001_SM_1000_NS12placeholders2_4E[1];
.global .align 1 .b8 _ZN34_INTERNAL_bd38307f_4_k_cu_006d28d66thrust24THRUST_300001_SM_1000_NS12placeholders2_5E[1];
.global .align 1 .b8 _ZN34_INTERNAL_bd38307f_4_k_cu_006d28d66thrust24THRUST_300001_SM_1000_NS12placeholders2_6E[1];
.global .align 1 .b8 _ZN34_INTERNAL_bd38307f_4_k_cu_006d28d66thrust24THRUST_300001_SM_1000_NS12placeholders2_7E[1];
.global .align 1 .b8 _ZN34_INTERNAL_bd38307f_4_k_cu_006d28d66thrust24THRUST_300001_SM_1000_NS12placeholders2_8E[1];
.global .align 1 .b8 _ZN34_INTERNAL_bd38307f_4_k_cu_006d28d66thrust24THRUST_300001_SM_1000_NS12placeholders2_9E[1];
.global .align 1 .b8 _ZN34_INTERNAL_bd38307f_4_k_cu_006d28d66thrust24THRUST_300001_SM_1000_NS12placeholders3_10E[1];
.global .align 1 .b8 _ZN34_INTERNAL_bd38307f_4_k_cu_006d28d66thrust24THRUST_300001_SM_1000_NS3seqE[1];
.global .align 1 .b8 $str[4] = {37, 102, 10};

.visible .entry _Z6kernelPf(
	.param .u64 .ptr .align 1 _Z6kernelPf_param_0
)
{
	.local .align 8 .b8 	__local_depot0[8];
	.reg .b64 	%SP;
	.reg .b64 	%SPL;
	.reg .b32 	%r<4>;
	.reg .b32 	%f<2>;
	.reg .b64 	%rd<9>;
	.reg .b64 	%fd<2>;

	mov.u64 	%SPL, __local_depot0;
	cvta.local.u64 	%SP, %SPL;
	ld.param.u64 	%rd1, [_Z6kernelPf_param_0];
	cvta.to.global.u64 	%rd2, %rd1;
	add.u64 	%rd3, %SP, 0;
	add.u64 	%rd4, %SPL, 0;
	mov.u32 	%r1, %tid.x;
	mul.wide.u32 	%rd5, %r1, 4;
	add.s64 	%rd6, %rd2, %rd5;
	ld.global.f32 	%f1, [%rd6+24];
	cvt.f64.f32 	%fd1, %f1;
	st.local.f64 	[%rd4], %fd1;
	mov.u64 	%rd7, $str;
	cvta.global.u64 	%rd8, %rd7;
	{ // callseq 0, 0
	.param .b64 param0;
	st.param.b64 	[param0], %rd8;
	.param .b64 param1;
	st.param.b64 	[param1], %rd3;
	.param .b32 retval0;
	call.uni (retval0), 
	vprintf, 
	(
	param0, 
	param1
	);
	ld.param.b32 	%r2, [retval0];
	} // callseq 0
	ret;

}
	// .globl	_ZN3cub18CUB_300001_SM_10006detail11EmptyKernelIvEEvv
.visible .entry _ZN3cub18CUB_300001_SM_10006detail11EmptyKernelIvEEvv()
{


	ret;

}
	// .globl	_ZN3cub18CUB_300001_SM_10006detail8for_each13static_kernelINS2_12policy_hub_t12policy_500_tEmN6thrust24THRUST_300001_SM_1000_NS8cuda_cub6__fill7functorINS7_6detail15normal_iteratorINS7_10device_ptrIfEEEEfEEEEvT0_T1_
.visible .entry _ZN3cub18CUB_300001_SM_10006detail8for_each13static_kernelINS2_12policy_hub_t12policy_500_tEmN6thrust24THRUST_300001_SM_1000_NS8cuda_cub6__fill7functorINS7_6detail15normal_iteratorINS7_10device_ptrIfEEEEfEEEEvT0_T1_(
	.param .u64 _ZN3cub18CUB_300001_SM_10006detail8for_each13static_kernelINS2_12policy_hub_t12policy_500_tEmN6thrust24THRUST_300001_SM_1000_NS8cuda_cub6__fill7functorINS7_6detail15normal_iteratorINS7_10device_ptrIfEEEEfEEEEvT0_T1__param_0,
	.param .align 8 .b8 _ZN3cub18CUB_300001_SM_10006detail8for_each13static_kernelINS2_12policy_hub_t12policy_500_tEmN6thrust24THRUST_300001_SM_1000_NS8cuda_cub6__fill7functorINS7_6detail15normal_iteratorINS7_10device_ptrIfEEEEfEEEEvT0_T1__param_1[16]
)
.maxntid 256
{
	.reg .pred 	%p<4>;
	.reg .b16 	%rs<5>;
	.reg .b32 	%r<10>;
	.reg .b32 	%f<3>;
	.reg .b64 	%rd<16>;

	ld.param.f32 	%f2, [_ZN3cub18CUB_300001_SM_10006detail8for_each13static_kernelINS2_12policy_hub_t12policy_500_tEmN6thrust24THRUST_300001_SM_1000_NS8cuda_cub6__fill7functorINS7_6detail15normal_iteratorINS7_10device_ptrIfEEEEfEEEEvT0_T1__param_1+8];
	ld.param.u64 	%rd4, [_ZN3cub18CUB_300001_SM_10006detail8for_each13static_kernelINS2_12policy_hub_t12policy_500_tEmN6thrust24THRUST_300001_SM_1000_NS8cuda_cub6__fill7functorINS7_6detail15normal_iteratorINS7_10device_ptrIfEEEEfEEEEvT0_T1__param_1];
	ld.param.u64 	%rd5, [_ZN3cub18CUB_300001_SM_10006detail8for_each13static_kernelINS2_12policy_hub_t12policy_500_tEmN6thrust24THRUST_300001_SM_1000_NS8cuda_cub6__fill7functorINS7_6detail15normal_iteratorINS7_10device_ptrIfEEEEfEEEEvT0_T1__param_0];
	mov.u32 	%r7, %ctaid.x;
	mul.wide.u32 	%rd1, %r7, 512;
	sub.s64 	%rd2, %rd5, %rd1;
	setp.lt.u64 	%p1, %rd2, 512;
	@%p1 bra 	$L__BB2_2;
	mov.u32 	%r9, %tid.x;
	cvta.to.global.u64 	%rd11, %rd4;
	cvt.u64.u32 	%rd12, %r9;
	add.s64 	%rd13, %rd1, %rd12;
	shl.b64 	%rd14, %rd13, 2;
	add.s64 	%rd15, %rd11, %rd14;
	st.global.f32 	[%rd15], %f2;
	st.global.f32 	[%rd15+1024], %f2;
	bra.uni 	$L__BB2_6;
$L__BB2_2:
	cvta.to.global.u64 	%rd6, %rd4;
	mov.u32 	%r1, %tid.x;
	cvt.u64.u32 	%rd7, %r1;
	setp.le.u64 	%p2, %rd2, %rd7;
	add.s64 	%rd8, %rd1, %rd7;
	shl.b64 	%rd9, %rd8, 2;
	add.s64 	%rd3, %rd6, %rd9;
	@%p2 bra 	$L__BB2_4;
	st.global.f32 	[%rd3], %f2;
$L__BB2_4:
	add.s32 	%r8, %r1, 256;
	cvt.u64.u32 	%rd10, %r8;
	setp.le.u64 	%p3, %rd2, %rd10;
	@%p3 bra 	$L__BB2_6;
	st.global.f32 	[%rd3+1024], %f2;
$L__BB2_6:
	ret;

}
	// .globl	_ZN3cub18CUB_300001_SM_10006detail8for_each13static_kernelINS2_12policy_hub_t12policy_500_tEmN6thrust24THRUST_300001_SM_1000_NS8cuda_cub20__uninitialized_fill7functorINS7_10device_ptrIfEEfEEEEvT0_T1_
.visible .entry _ZN3cub18CUB_300001_SM_10006detail8for_each13static_kernelINS2_12policy_hub_t12policy_500_tEmN6thrust24THRUST_300001_SM_1000_NS8cuda_cub20__uninitialized_fill7functorINS7_10device_ptrIfEEfEEEEvT0_T1_(
	.param .u64 _ZN3cub18CUB_300001_SM_10006detail8for_each13static_kernelINS2_12policy_hub_t12policy_500_tEmN6thrust24THRUST_300001_SM_1000_NS8cuda_cub20__uninitialized_fill7functorINS7_10device_ptrIfEEfEEEEvT0_T1__param_0,
	.param .align 8 .b8 _ZN3cub18CUB_300001_SM_10006detail8for_each13static_kernelINS2_12policy_hub_t12policy_500_tEmN6thrust24THRUST_300001_SM_1000_NS8cuda_cub20__uninitialized_fill7functorINS7_10device_ptrIfEEfEEEEvT0_T1__param_1[16]
)
.maxntid 256
{
	.reg .pred 	%p<4>;
	.reg .b16 	%rs<5>;
	.reg .b32 	%r<10>;
	.reg .b32 	%f<3>;
	.reg .b64 	%rd<16>;

	ld.param.f32 	%f2, [_ZN3cub18CUB_300001_SM_10006detail8for_each13static_kernelINS2_12policy_hub_t12policy_500_tEmN6thrust24THRUST_300001_SM_1000_NS8cuda_cub20__uninitialized_fill7functorINS7_10device_ptrIfEEfEEEEvT0_T1__param_1+8];
	ld.param.u64 	%rd4, [_ZN3cub18CUB_300001_SM_10006detail8for_each13static_kernelINS2_12policy_hub_t12policy_500_tEmN6thrust24THRUST_300001_SM_1000_NS8cuda_cub20__uninitialized_fill7functorINS7_10device_ptrIfEEfEEEEvT0_T1__param_1];
	ld.param.u64 	%rd5, [_ZN3cub18CUB_300001_SM_10006detail8for_each13static_kernelINS2_12policy_hub_t12policy_500_tEmN6thrust24THRUST_300001_SM_1000_NS8cuda_cub20__uninitialized_fill7functorINS7_10device_ptrIfEEfEEEEvT0_T1__param_0];
	mov.u32 	%r7, %ctaid.x;
	mul.wide.u32 	%rd1, %r7, 512;
	sub.s64 	%rd2, %rd5, %rd1;
	setp.lt.u64 	%p1, %rd2, 512;
	@%p1 bra 	$L__BB3_2;
	mov.u32 	%r9, %tid.x;
	cvta.to.global.u64 	%rd11, %rd4;
	cvt.u64.u32 	%rd12, %r9;
	add.s64 	%rd13, %rd1, %rd12;
	shl.b64 	%rd14, %rd13, 2;
	add.s64 	%rd15, %rd11, %rd14;
	st.global.f32 	[%rd15], %f2;
	st.global.f32 	[%rd15+1024], %f2;
	bra.uni 	$L__BB3_6;
$L__BB3_2:
	cvta.to.global.u64 	%rd6, %rd4;
	mov.u32 	%r1, %tid.x;
	cvt.u64.u32 	%rd7, %r1;
	setp.le.u64 	%p2, %rd2, %rd7;
	add.s64 	%rd8, %rd1, %rd7;
	shl.b64 	%rd9, %rd8, 2;
	add.s64 	%rd3, %rd6, %rd9;
	@%p2 bra 	$L__BB3_4;
	st.global.f32 	[%rd3], %f2;
$L__BB3_4:
	add.s32 	%r8, %r1, 256;
	cvt.u64.u32 	%rd10, %r8;
	setp.le.u64 	%p3, %rd2, %rd10;
	@%p3 bra 	$L__BB3_6;
	st.global.f32 	[%rd3+1024], %f2;
$L__BB3_6:
	ret;

}
	// .globl	_ZN3cub18CUB_300001_SM_10006detail8for_each13static_kernelINS2_12policy_hub_t12policy_500_tElN6thrust24THRUST_300001_SM_1000_NS8cuda_cub6__fill7functorINS7_6detail15normal_iteratorINS7_10device_ptrIfEEEEfEEEEvT0_T1_
.visible .entry _ZN3cub18CUB_300001_SM_10006detail8for_each13static_kernelINS2_12policy_hub_t12policy_500_tElN6thrust24THRUST_300001_SM_1000_NS8cuda_cub6__fill7functorINS7_6detail15normal_iteratorINS7_10device_ptrIfEEEEfEEEEvT0_T1_(
	.param .u64 _ZN3cub18CUB_300001_SM_10006detail8for_each13static_kernelINS2_12policy_hub_t12policy_500_tElN6thrust24THRUST_300001_SM_1000_NS8cuda_cub6__fill7functorINS7_6detail15normal_iteratorINS7_10device_ptrIfEEEEfEEEEvT0_T1__param_0,
	.param .align 8 .b8 _ZN3cub18CUB_300001_SM_10006detail8for_each13static_kernelINS2_12policy_hub_t12policy_500_tElN6thrust24THRUST_300001_SM_1000_NS8cuda_cub6__fill7functorINS7_6detail15normal_iteratorINS7_10device_ptrIfEEEEfEEEEvT0_T1__param_1[16]
)
.maxntid 256
{
	.reg .pred 	%p<4>;
	.reg .b16 	%rs<5>;
	.reg .b32 	%r<10>;
	.reg .b32 	%f<3>;
	.reg .b64 	%rd<17>;

	ld.param.f32 	%f2, [_ZN3cub18CUB_300001_SM_10006detail8for_each13static_kernelINS2_12policy_hub_t12policy_500_tElN6thrust24THRUST_300001_SM_1000_NS8cuda_cub6__fill7functorINS7_6detail15normal_iteratorINS7_10device_ptrIfEEEEfEEEEvT0_T1__param_1+8];
	ld.param.u64 	%rd5, [_ZN3cub18CUB_300001_SM_10006detail8for_each13static_kernelINS2_12policy_hub_t12policy_500_tElN6thrust24THRUST_300001_SM_1000_NS8cuda_cub6__fill7functorINS7_6detail15normal_iteratorINS7_10device_ptrIfEEEEfEEEEvT0_T1__param_1];
	ld.param.u64 	%rd6, [_ZN3cub18CUB_300001_SM_10006detail8for_each13static_kernelINS2_12policy_hub_t12policy_500_tElN6thrust24THRUST_300001_SM_1000_NS8cuda_cub6__fill7functorINS7_6detail15normal_iteratorINS7_10device_ptrIfEEEEfEEEEvT0_T1__param_0];
	mov.u32 	%r7, %ctaid.x;
	mul.wide.u32 	%rd1, %r7, 512;
	sub.s64 	%rd2, %rd6, %rd1;
	setp.lt.s64 	%p1, %rd2, 512;
	@%p1 bra 	$L__BB4_2;
	mov.u32 	%r9, %tid.x;
	cvta.to.global.u64 	%rd12, %rd5;
	cvt.u64.u32 	%rd13, %r9;
	add.s64 	%rd14, %rd1, %rd13;
	shl.b64 	%rd15, %rd14, 2;
	add.s64 	%rd16, %rd12, %rd15;
	st.global.f32 	[%rd16], %f2;
	st.global.f32 	[%rd16+1024], %f2;
	bra.uni 	$L__BB4_6;
$L__BB4_2:
	cvta.to.global.u64 	%rd7, %rd5;
	mov.u32 	%r1, %tid.x;
	cvt.s64.s32 	%rd3, %rd2;
	cvt.u64.u32 	%rd8, %r1;
	setp.le.s64 	%p2, %rd3, %rd8;
	add.s64 	%rd9, %rd1, %rd8;
	shl.b64 	%rd10, %rd9, 2;
	add.s64 	%rd4, %rd7, %rd10;
	@%p2 bra 	$L__BB4_4;
	st.global.f32 	[%rd4], %f2;
$L__BB4_4:
	add.s32 	%r8, %r1, 256;
	cvt.u64.u32 	%rd11, %r8;
	setp.le.s64 	%p3, %rd3, %rd11;
	@%p3 bra 	$L__BB4_6;
	st.global.f32 	[%rd4+1024], %f2;
$L__BB4_6:
	ret;

}


// ===== COMPILED SASS (sm_100) =====

	.target	sm_100

	.elftype	@"ET_EXEC"


//--------------------- .note.nv.tkinfo           --------------------------
	.section	.note.nv.tkinfo,"",@"SHT_NOTE"
	.sectionflags	@"SHF_NOTE_NV_TKINFO"
	.tkinfo
        /*0018*/ 	.word	0x00000002
        /*0030*/ 	.string	""
        /*0030*/ 	.string	"ptxas"
        /*0030*/ 	.string	"Cuda compilation tools, release 13.0, V13.0.88"
        /*0030*/ 	.string	"Build cuda_13.0.r13.0/compiler.36424714_0"
        /*0030*/ 	.string	"-arch sm_100 -m 64 "



//--------------------- .note.nv.cuinfo           --------------------------
	.section	.note.nv.cuinfo,"",@"SHT_NOTE"
	.sectionflags	@"SHF_NOTE_NV_CUINFO"
        /*0018*/ 	.short	0x0002
        /*001a*/ 	.short	0x0064
        /*001c*/ 	.short	0x0082
	.zero		2


//--------------------- .nv.info                  --------------------------
	.section	.nv.info,"",@"SHT_CUDA_INFO"
	.align	4


	//----- nvinfo : EIATTR_REGCOUNT
	.align		4
        /*0000*/ 	.byte	0x04, 0x2f
        /*0002*/ 	.short	(.L_45 - .L_44)
	.align		4
.L_44:
        /*0004*/ 	.word	index@(_Z6kernelPf)
        /*0008*/ 	.word	0x00000018


	//----- nvinfo : EIATTR_FRAME_SIZE
	.align		4
.L_45:
        /*000c*/ 	.byte	0x04, 0x11
        /*000e*/ 	.short	(.L_47 - .L_46)
	.align		4
.L_46:
        /*0010*/ 	.word	index@(_Z6kernelPf)
        /*0014*/ 	.word	0x00000008


	//----- nvinfo : EIATTR_REGCOUNT
	.align		4
.L_47:
        /*0018*/ 	.byte	0x04, 0x2f
        /*001a*/ 	.short	(.L_49 - .L_48)
	.align		4
.L_48:
        /*001c*/ 	.word	index@(_ZN3cub18CUB_300001_SM_10006detail11EmptyKernelIvEEvv)
        /*0020*/ 	.word	0x00000004


	//----- nvinfo : EIATTR_FRAME_SIZE
	.align		4
.L_49:
        /*0024*/ 	.byte	0x04, 0x11
        /*0026*/ 	.short	(.L_51 - .L_50)
	.align		4
.L_50:
        /*0028*/ 	.word	index@(_ZN3cub18CUB_300001_SM_10006detail11EmptyKernelIvEEvv)
        /*002c*/ 	.word	0x00000000


	//----- nvinfo : EIATTR_REGCOUNT
	.align		4
.L_51:
        /*0030*/ 	.byte	0x04, 0x2f
        /*0032*/ 	.short	(.L_53 - .L_52)
	.align		4
.L_52:
        /*0034*/ 	.word	index@(_ZN3cub18CUB_300001_SM_10006detail8for_each13static_kernelINS2_12policy_hub_t12policy_500_tEmN6thrust24THRUST_300001_SM_1000_NS8cuda_cub6__fill7functorINS7_6detail15normal_iteratorINS7_10device_ptrIfEEEEfEEEEvT0_T1_)
        /*0038*/ 	.word	0x00000008


	//----- nvinfo : EIATTR_FRAME_SIZE
	.align		4
.L_53:
        /*003c*/ 	.byte	0x04, 0x11
        /*003e*/ 	.short	(.L_55 - .L_54)
	.align		4
.L_54:
        /*0040*/ 	.word	index@(_ZN3cub18CUB_300001_SM_10006detail8for_each13static_kernelINS2_12policy_hub_t12policy_500_tEmN6thrust24THRUST_300001_SM_1000_NS8cuda_cub6__fill7functorINS7_6detail15normal_iteratorINS7_10device_ptrIfEEEEfEEEEvT0_T1_)
        /*0044*/ 	.word	0x00000000


	//----- nvinfo : EIATTR_REGCOUNT
	.align		4
.L_55:
        /*0048*/ 	.byte	0x04, 0x2f
        /*004a*/ 	.short	(.L_57 - .L_56)
	.align		4
.L_56:
        /*004c*/ 	.word	index@(_ZN3cub18CUB_300001_SM_10006detail8for_each13static_kernelINS2_12policy_hub_t12policy_500_tEmN6thrust24THRUST_300001_SM_1000_NS8cuda_cub20__uninitialized_fill7functorINS7_10device_ptrIfEEfEEEEvT0_T1_)
        /*0050*/ 	.word	0x00000008


	//----- nvinfo : EIATTR_FRAME_SIZE
	.align		4
.L_57:
        /*0054*/ 	.byte	0x04, 0x11
        /*0056*/ 	.short	(.L_59 - .L_58)
	.align		4
.L_58:
        /*0058*/ 	.word	index@(_ZN3cub18CUB_300001_SM_10006detail8for_each13static_kernelINS2_12policy_hub_t12policy_500_tEmN6thrust24THRUST_300001_SM_1000_NS8cuda_cub20__uninitialized_fill7functorINS7_10device_ptrIfEEfEEEEvT0_T1_)
        /*005c*/ 	.word	0x00000000


	//----- nvinfo : EIATTR_REGCOUNT
	.align		4
.L_59:
        /*0060*/ 	.byte	0x04, 0x2f
        /*0062*/ 	.short	(.L_61 - .L_60)
	.align		4
.L_60:
        /*0064*/ 	.word	index@(_ZN3cub18CUB_300001_SM_10006detail8for_each13static_kernelINS2_12policy_hub_t12policy_500_tElN6thrust24THRUST_300001_SM_1000_NS8cuda_cub6__fill7functorINS7_6detail15normal_iteratorINS7_10device_ptrIfEEEEfEEEEvT0_T1_)
        /*0068*/ 	.word	0x00000008


	//----- nvinfo : EIATTR_FRAME_SIZE
	.align		4
.L_61:
        /*006c*/ 	.byte	0x04, 0x11
        /*006e*/ 	.short	(.L_63 - .L_62)
	.align		4
.L_62:
        /*0070*/ 	.word	index@(_ZN3cub18CUB_300001_SM_10006detail8for_each13static_kernelINS2_12policy_hub_t12policy_500_tElN6thrust24THRUST_300001_SM_1000_NS8cuda_cub6__fill7functorINS7_6detail15normal_iteratorINS7_10device_ptrIfEEEEfEEEEvT0_T1_)
        /*0074*/ 	.word	0x00000000


	//----- nvinfo : EIATTR_MIN_STACK_SIZE
	.align		4
.L_63:
        /*0078*/ 	.byte	0x04, 0x12
        /*007a*/ 	.short	(.L_65 - .L_64)
	.align		4
.L_64:
        /*007c*/ 	.word	index@(_ZN3cub18CUB_300001_SM_10006detail8for_each13static_kernelINS2_12policy_hub_t12policy_500_tElN6thrust24THRUST_300001_SM_1000_NS8cuda_cub6__fill7functorINS7_6detail15normal_iteratorINS7_10device_ptrIfEEEEfEEEEvT0_T1_)
        /*0080*/ 	.word	0x00000000


	//----- nvinfo : EIATTR_MIN_STACK_SIZE
	.align		4
.L_65:
        /*0084*/ 	.byte	0x04, 0x12
        /*0086*/ 	.short	(.L_67 - .L_66)
	.align		4
.L_66:
        /*0088*/ 	.word	index@(_ZN3cub18CUB_300001_SM_10006detail8for_each13static_kernelINS2_12policy_hub_t12policy_500_tEmN6thrust24THRUST_300001_SM_1000_NS8cuda_cub20__uninitialized_fill7functorINS7_10device_ptrIfEEfEEEEvT0_T1_)
        /*008c*/ 	.word	0x00000000


	//----- nvinfo : EIATTR_MIN_STACK_SIZE
	.align		4
.L_67:
        /*0090*/ 	.byte	0x04, 0x12
        /*0092*/ 	.short	(.L_69 - .L_68)
	.align		4
.L_68:
        /*0094*/ 	.word	index@(_ZN3cub18CUB_300001_SM_10006detail8for_each13static_kernelINS2_12policy_hub_t12policy_500_tEmN6thrust24THRUST_300001_SM_1000_NS8cuda_cub6__fill7functorINS7_6detail15normal_iteratorINS7_10device_ptrIfEEEEfEEEEvT0_T1_)
        /*0098*/ 	.word	0x00000000


	//----- nvinfo : EIATTR_MIN_STACK_SIZE
	.align		4
.L_69:
        /*009c*/ 	.byte	0x04, 0x12
        /*009e*/ 	.short	(.L_71 - .L_70)
	.align		4
.L_70:
        /*00a0*/ 	.word	index@(_ZN3cub18CUB_300001_SM_10006detail11EmptyKernelIvEEvv)
        /*00a4*/ 	.word	0x00000000


	//----- nvinfo : EIATTR_MIN_STACK_SIZE
	.align		4
.L_71:
        /*00a8*/ 	.byte	0x04, 0x12
        /*00aa*/ 	.short	(.L_73 - .L_72)
	.align		4
.L_72:
        /*00ac*/ 	.word	index@(_Z6kernelPf)
        /*00b0*/ 	.word	0x00000008
.L_73:


//--------------------- .nv.compat                --------------------------
	.section	.nv.compat,"",@"SHT_CUDA_COMPAT_INFO"
	.align	4
        /*0000*/ 	.byte	0x02, 0x09, 0x00, 0x00, 0x02, 0x02, 0x01, 0x00, 0x02, 0x05, 0x05, 0x00, 0x03, 0x07, 0x01, 0x01
        /*0010*/ 	.byte	0x02, 0x03, 0x00, 0x00, 0x02, 0x06, 0x01, 0x00, 0x04, 0x0b, 0x08, 0x00, 0x09, 0x00, 0x00, 0x00
        /*0020*/ 	.byte	0x00, 0x00, 0x00, 0x00


//--------------------- .nv.info._ZN3cub18CUB_300001_SM_10006detail8for_each13static_kernelINS2_12policy_hub_t12policy_500_tElN6thrust24THRUST_300001_SM_1000_NS8cuda_cub6__fill7functorINS7_6detail15normal_iteratorINS7_10device_ptrIfEEEEfEEEEvT0_T1_ --------------------------
	.section	.nv.info._ZN3cub18CUB_300001_SM_10006detail8for_each13static_kernelINS2_12policy_hub_t12policy_500_tElN6thrust24THRUST_300001_SM_1000_NS8cuda_cub6__fill7functorINS7_6detail15normal_iteratorINS7_10device_ptrIfEEEEfEEEEvT0_T1_,"",@"SHT_CUDA_INFO"
	.sectionflags	@""
	.align	4


	//----- nvinfo : EIATTR_CUDA_API_VERSION
	.align		4
        /*0000*/ 	.byte	0x04, 0x37
        /*0002*/ 	.short	(.L_75 - .L_74)
.L_74:
        /*0004*/ 	.word	0x00000082


	//----- nvinfo : EIATTR_KPARAM_INFO
	.align		4
.L_75:
        /*0008*/ 	.byte	0x04, 0x17
        /*000a*/ 	.short	(.L_77 - .L_76)
.L_76:
        /*000c*/ 	.word	0x00000000
        /*0010*/ 	.short	0x0001
        /*0012*/ 	.short	0x0008
        /*0014*/ 	.byte	0x00, 0xf0, 0x41, 0x00


	//----- nvinfo : EIATTR_KPARAM_INFO
	.align		4
.L_77:
        /*0018*/ 	.byte	0x04, 0x17
        /*001a*/ 	.short	(.L_79 - .L_78)
.L_78:
        /*001c*/ 	.word	0x00000000
        /*0020*/ 	.short	0x0000
        /*0022*/ 	.short	0x0000
        /*0024*/ 	.byte	0x00, 0xf0, 0x21, 0x00


	//----- nvinfo : EIATTR_SPARSE_MMA_MASK
	.align		4
.L_79:
        /*0028*/ 	.byte	0x03, 0x50
        /*002a*/ 	.short	0x0000


	//----- nvinfo : EIATTR_MAXREG_COUNT
	.align		4
        /*002c*/ 	.byte	0x03, 0x1b
        /*002e*/ 	.short	0x00ff


	//----- nvinfo : EIATTR_MERCURY_ISA_VERSION
	.align		4
        /*0030*/ 	.byte	0x03, 0x5f
        /*0032*/ 	.short	0x0101


	//----- nvinfo : EIATTR_VRC_CTA_INIT_COUNT
	.align		4
        /*0034*/ 	.byte	0x02, 0x4a
	.zero		1
	.zero		1


	//----- nvinfo : EIATTR_EXIT_INSTR_OFFSETS
	.align		4
        /*0038*/ 	.byte	0x04, 0x1c
        /*003a*/ 	.short	(.L_81 - .L_80)


	//   ....[0]....
.L_80:
        /*003c*/ 	.word	0x00000130


	//   ....[1]....
        /*0040*/ 	.word	0x00000240


	//   ....[2]....
        /*0044*/ 	.word	0x00000270


	//----- nvinfo : EIATTR_MAX_THREADS
	.align		4
.L_81:
        /*0048*/ 	.byte	0x04, 0x05
        /*004a*/ 	.short	(.L_83 - .L_82)
.L_82:
        /*004c*/ 	.word	0x00000100
        /*0050*/ 	.word	0x00000001
        /*0054*/ 	.word	0x00000001


	//----- nvinfo : EIATTR_CBANK_PARAM_SIZE
	.align		4
.L_83:
        /*0058*/ 	.byte	0x03, 0x19
        /*005a*/ 	.short	0x0018


	//----- nvinfo : EIATTR_PARAM_CBANK
	.align		4
        /*005c*/ 	.byte	0x04, 0x0a
        /*005e*/ 	.short	(.L_85 - .L_84)
	.align		4
.L_84:
        /*0060*/ 	.word	index@(.nv.constant0._ZN3cub18CUB_300001_SM_10006detail8for_each13static_kernelINS2_12policy_hub_t12policy_500_tElN6thrust24THRUST_300001_SM_1000_NS8cuda_cub6__fill7functorINS7_6detail15normal_iteratorINS7_10device_ptrIfEEEEfEEEEvT0_T1_)
        /*0064*/ 	.short	0x0380
        /*0066*/ 	.short	0x0018


	//----- nvinfo : EIATTR_SW_WAR
	.align		4
.L_85:
        /*0068*/ 	.byte	0x04, 0x36
        /*006a*/ 	.short	(.L_87 - .L_86)
.L_86:
        /*006c*/ 	.word	0x00000008
.L_87:


//--------------------- .nv.info._ZN3cub18CUB_300001_SM_10006detail8for_each13static_kernelINS2_12policy_hub_t12policy_500_tEmN6thrust24THRUST_300001_SM_1000_NS8cuda_cub20__uninitialized_fill7functorINS7_10device_ptrIfEEfEEEEvT0_T1_ --------------------------
	.section	.nv.info._ZN3cub18CUB_300001_SM_10006detail8for_each13static_kernelINS2_12policy_hub_t12policy_500_tEmN6thrust24THRUST_300001_SM_1000_NS8cuda_cub20__uninitialized_fill7functorINS7_10device_ptrIfEEfEEEEvT0_T1_,"",@"SHT_CUDA_INFO"
	.sectionflags	@""
	.align	4


	//----- nvinfo : EIATTR_CUDA_API_VERSION
	.align		4
        /*0000*/ 	.byte	0x04, 0x37
        /*0002*/ 	.short	(.L_89 - .L_88)
.L_88:
        /*0004*/ 	.word	0x00000082


	//----- nvinfo : EIATTR_KPARAM_INFO
	.align		4
.L_89:
        /*0008*/ 	.byte	0x04, 0x17
        /*000a*/ 	.short	(.L_91 - .L_90)
.L_90:
        /*000c*/ 	.word	0x00000000
        /*0010*/ 	.short	0x0001
        /*0012*/ 	.short	0x0008
        /*0014*/ 	.byte	0x00, 0xf0, 0x41, 0x00


	//----- nvinfo : EIATTR_KPARAM_INFO
	.align		4
.L_91:
        /*0018*/ 	.byte	0x04, 0x17
        /*001a*/ 	.short	(.L_93 - .L_92)
.L_92:
        /*001c*/ 	.word	0x00000000
        /*0020*/ 	.short	0x0000
        /*0022*/ 	.short	0x0000
        /*0024*/ 	.byte	0x00, 0xf0, 0x21, 0x00


	//----- nvinfo : EIATTR_SPARSE_MMA_MASK
	.align		4
.L_93:
        /*0028*/ 	.byte	0x03, 0x50
        /*002a*/ 	.short	0x0000


	//----- nvinfo : EIATTR_MAXREG_COUNT
	.align		4
        /*002c*/ 	.byte	0x03, 0x1b
        /*002e*/ 	.short	0x00ff


	//----- nvinfo : EIATTR_MERCURY_ISA_VERSION
	.align		4
        /*0030*/ 	.byte	0x03, 0x5f
        /*0032*/ 	.short	0x0101


	//----- nvinfo : EIATTR_VRC_CTA_INIT_COUNT
	.align		4
        /*0034*/ 	.byte	0x02, 0x4a
	.zero		1
	.zero		1


	//----- nvinfo : EIATTR_EXIT_INSTR_OFFSETS
	.align		4
        /*0038*/ 	.byte	0x04, 0x1c
        /*003a*/ 	.short	(.L_95 - .L_94)


	//   ....[0]....
.L_94:
        /*003c*/ 	.word	0x00000130


	//   ....[1]....
        /*0040*/ 	.word	0x00000230


	//   ....[2]....
        /*0044*/ 	.word	0x00000260


	//----- nvinfo : EIATTR_MAX_THREADS
	.align		4
.L_95:
        /*0048*/ 	.byte	0x04, 0x05
        /*004a*/ 	.short	(.L_97 - .L_96)
.L_96:
        /*004c*/ 	.word	0x00000100
        /*0050*/ 	.word	0x00000001
        /*0054*/ 	.word	0x00000001


	//----- nvinfo : EIATTR_CBANK_PARAM_SIZE
	.align		4
.L_97:
        /*0058*/ 	.byte	0x03, 0x19
        /*005a*/ 	.short	0x0018


	//----- nvinfo : EIATTR_PARAM_CBANK
	.align		4
        /*005c*/ 	.byte	0x04, 0x0a
        /*005e*/ 	.short	(.L_99 - .L_98)
	.align		4
.L_98:
        /*0060*/ 	.word	index@(.nv.constant0._ZN3cub18CUB_300001_SM_10006detail8for_each13static_kernelINS2_12policy_hub_t12policy_500_tEmN6thrust24THRUST_300001_SM_1000_NS8cuda_cub20__uninitialized_fill7functorINS7_10device_ptrIfEEfEEEEvT0_T1_)
        /*0064*/ 	.short	0x0380
        /*0066*/ 	.short	0x0018


	//----- nvinfo : EIATTR_SW_WAR
	.align		4
.L_99:
        /*0068*/ 	.byte	0x04, 0x36
        /*006a*/ 	.short	(.L_101 - .L_100)
.L_100:
        /*006c*/ 	.word	0x00000008
.L_101:


//--------------------- .nv.info._ZN3cub18CUB_300001_SM_10006detail8for_each13static_kernelINS2_12policy_hub_t12policy_500_tEmN6thrust24THRUST_300001_SM_1000_NS8cuda_cub6__fill7functorINS7_6detail15normal_iteratorINS7_10device_ptrIfEEEEfEEEEvT0_T1_ --------------------------
	.section	.nv.info._ZN3cub18CUB_300001_SM_10006detail8for_each13static_kernelINS2_12policy_hub_t12policy_500_tEmN6thrust24THRUST_300001_SM_1000_NS8cuda_cub6__fill7functorINS7_6detail15normal_iteratorINS7_10device_ptrIfEEEEfEEEEvT0_T1_,"",@"SHT_CUDA_INFO"
	.sectionflags	@""
	.align	4


	//----- nvinfo : EIATTR_CUDA_API_VERSION
	.align		4
        /*0000*/ 	.byte	0x04, 0x37
        /*0002*/ 	.short	(.L_103 - .L_102)
.L_102:
        /*0004*/ 	.word	0x00000082


	//----- nvinfo : EIATTR_KPARAM_INFO
	.align		4
.L_103:
        /*0008*/ 	.byte	0x04, 0x17
        /*000a*/ 	.short	(.L_105 - .L_104)
.L_104:
        /*000c*/ 	.word	0x00000000
        /*0010*/ 	.short	0x0001
        /*0012*/ 	.short	0x0008
        /*0014*/ 	.byte	0x00, 0xf0, 0x41, 0x00


	//----- nvinfo : EIATTR_KPARAM_INFO
	.align		4
.L_105:
        /*0018*/ 	.byte	0x04, 0x17
        /*001a*/ 	.short	(.L_107 - .L_106)
.L_106:
        /*001c*/ 	.word	0x00000000
        /*0020*/ 	.short	0x0000
        /*0022*/ 	.short	0x0000
        /*0024*/ 	.byte	0x00, 0xf0, 0x21, 0x00


	//----- nvinfo : EIATTR_SPARSE_MMA_MASK
	.align		4
.L_107:
        /*0028*/ 	.byte	0x03, 0x50
        /*002a*/ 	.short	0x0000


	//----- nvinfo : EIATTR_MAXREG_COUNT
	.align		4
        /*002c*/ 	.byte	0x03, 0x1b
        /*002e*/ 	.short	0x00ff


	//----- nvinfo : EIATTR_MERCURY_ISA_VERSION
	.align		4
        /*0030*/ 	.byte	0x03, 0x5f
        /*0032*/ 	.short	0x0101


	//----- nvinfo : EIATTR_VRC_CTA_INIT_COUNT
	.align		4
        /*0034*/ 	.byte	0x02, 0x4a
	.zero		1
	.zero		1


	//----- nvinfo : EIATTR_EXIT_INSTR_OFFSETS
	.align		4
        /*0038*/ 	.byte	0x04, 0x1c
        /*003a*/ 	.short	(.L_109 - .L_108)


	//   ....[0]....
.L_108:
        /*003c*/ 	.word	0x00000130


	//   ....[1]....
        /*0040*/ 	.word	0x00000230


	//   ....[2]....
        /*0044*/ 	.word	0x00000260


	//----- nvinfo : EIATTR_MAX_THREADS
	.align		4
.L_109:
        /*0048*/ 	.byte	0x04, 0x05
        /*004a*/ 	.short	(.L_111 - .L_110)
.L_110:
        /*004c*/ 	.word	0x00000100
        /*0050*/ 	.word	0x00000001
        /*0054*/ 	.word	0x00000001


	//----- nvinfo : EIATTR_CBANK_PARAM_SIZE
	.align		4
.L_111:
        /*0058*/ 	.byte	0x03, 0x19
        /*005a*/ 	.short	0x0018


	//----- nvinfo : EIATTR_PARAM_CBANK
	.align		4
        /*005c*/ 	.byte	0x04, 0x0a
        /*005e*/ 	.short	(.L_113 - .L_112)
	.align		4
.L_112:
        /*0060*/ 	.word	index@(.nv.constant0._ZN3cub18CUB_300001_SM_10006detail8for_each13static_kernelINS2_12policy_hub_t12policy_500_tEmN6thrust24THRUST_300001_SM_1000_NS8cuda_cub6__fill7functorINS7_6detail15normal_iteratorINS7_10device_ptrIfEEEEfEEEEvT0_T1_)
        /*0064*/ 	.short	0x0380
        /*0066*/ 	.short	0x0018


	//----- nvinfo : EIATTR_SW_WAR
	.align		4
.L_113:
        /*0068*/ 	.byte	0x04, 0x36
        /*006a*/ 	.short	(.L_115 - .L_114)
.L_114:
        /*006c*/ 	.word	0x00000008
.L_115:


//--------------------- .nv.info._ZN3cub18CUB_300001_SM_10006detail11EmptyKernelIvEEvv --------------------------
	.section	.nv.info._ZN3cub18CUB_300001_SM_10006detail11EmptyKernelIvEEvv,"",@"SHT_CUDA_INFO"
	.sectionflags	@""
	.align	4


	//----- nvinfo : EIATTR_CUDA_API_VERSION
	.align		4
        /*0000*/ 	.byte	0x04, 0x37
        /*0002*/ 	.short	(.L_117 - .L_116)
.L_116:
        /*0004*/ 	.word	0x00000082


	//----- nvinfo : EIATTR_SPARSE_MMA_MASK
	.align		4
.L_117:
        /*0008*/ 	.byte	0x03, 0x50
        /*000a*/ 	.short	0x0000


	//----- nvinfo : EIATTR_MAXREG_COUNT
	.align		4
        /*000c*/ 	.byte	0x03, 0x1b
        /*000e*/ 	.short	0x00ff


	//----- nvinfo : EIATTR_MERCURY_ISA_VERSION
	.align		4
        /*0010*/ 	.byte	0x03, 0x5f
        /*0012*/ 	.short	0x0101


	//----- nvinfo : EIATTR_VRC_CTA_INIT_COUNT
	.align		4
        /*0014*/ 	.byte	0x02, 0x4a
	.zero		1
	.zero		1


	//----- nvinfo : EIATTR_EXIT_INSTR_OFFSETS
	.align		4
        /*0018*/ 	.byte	0x04, 0x1c
        /*001a*/ 	.short	(.L_119 - .L_118)


	//   ....[0]....
.L_118:
        /*001c*/ 	.word	0x00000010


	//----- nvinfo : EIATTR_SW_WAR
	.align		4
.L_119:
        /*0020*/ 	.byte	0x04, 0x36
        /*0022*/ 	.short	(.L_121 - .L_120)
.L_120:
        /*0024*/ 	.word	0x00000008
.L_121:


//--------------------- .nv.info._Z6kernelPf      --------------------------
	.section	.nv.info._Z6kernelPf,"",@"SHT_CUDA_INFO"
	.sectionflags	@""
	.align	4


	//----- nvinfo : EIATTR_CUDA_API_VERSION
	.align		4
        /*0000*/ 	.byte	0x04, 0x37
        /*0002*/ 	.short	(.L_123 - .L_122)
.L_122:
        /*0004*/ 	.word	0x00000082


	//----- nvinfo : EIATTR_KPARAM_INFO
	.align		4
.L_123:
        /*0008*/ 	.byte	0x04, 0x17
        /*000a*/ 	.short	(.L_125 - .L_124)
.L_124:
        /*000c*/ 	.word	0x00000000
        /*0010*/ 	.short	0x0000
        /*0012*/ 	.short	0x0000
        /*0014*/ 	.byte	0x00, 0xf5, 0x21, 0x00


	//----- nvinfo : EIATTR_SPARSE_MMA_MASK
	.align		4
.L_125:
        /*0018*/ 	.byte	0x03, 0x50
        /*001a*/ 	.short	0x0000


	//----- nvinfo : EIATTR_MAXREG_COUNT
	.align		4
        /*001c*/ 	.byte	0x03, 0x1b
        /*001e*/ 	.short	0x00ff


	//----- nvinfo : EIATTR_EXTERNS
	.align		4
        /*0020*/ 	.byte	0x04, 0x0f
        /*0022*/ 	.short	(.L_127 - .L_126)


	//   ....[0]....
	.align		4
.L_126:
        /*0024*/ 	.word	index@(vprintf)


	//----- nvinfo : EIATTR_MERCURY_ISA_VERSION
	.align		4
.L_127:
        /*0028*/ 	.byte	0x03, 0x5f
        /*002a*/ 	.short	0x0101


	//----- nvinfo : EIATTR_VRC_CTA_INIT_COUNT
	.align		4
        /*002c*/ 	.byte	0x02, 0x4a
	.zero		1
	.zero		1


	//----- nvinfo : EIATTR_SYSCALL_OFFSETS
	.align		4
        /*0030*/ 	.byte	0x04, 0x46
        /*0032*/ 	.short	(.L_129 - .L_128)


	//   ....[0]....
.L_128:
        /*0034*/ 	.word	0x00000130


	//----- nvinfo : EIATTR_EXIT_INSTR_OFFSETS
	.align		4
.L_129:
        /*0038*/ 	.byte	0x04, 0x1c
        /*003a*/ 	.short	(.L_131 - .L_130)


	//   ....[0]....
.L_130:
        /*003c*/ 	.word	0x00000140


	//----- nvinfo : EIATTR_CBANK_PARAM_SIZE
	.align		4
.L_131:
        /*0040*/ 	.byte	0x03, 0x19
        /*0042*/ 	.short	0x0008


	//----- nvinfo : EIATTR_PARAM_CBANK
	.align		4
        /*0044*/ 	.byte	0x04, 0x0a
        /*0046*/ 	.short	(.L_133 - .L_132)
	.align		4
.L_132:
        /*0048*/ 	.word	index@(.nv.constant0._Z6kernelPf)
        /*004c*/ 	.short	0x0380
        /*004e*/ 	.short	0x0008


	//----- nvinfo : EIATTR_SW_WAR
	.align		4
.L_133:
        /*0050*/ 	.byte	0x04, 0x36
        /*0052*/ 	.short	(.L_135 - .L_134)
.L_134:
        /*0054*/ 	.word	0x00000008
.L_135:


//--------------------- .nv.callgraph             --------------------------
	.section	.nv.callgraph,"",@"SHT_CUDA_CALLGRAPH"
	.align	4
	.sectionentsize	8
	.align		4
        /*0000*/ 	.word	0x00000000
	.align		4
        /*0004*/ 	.word	0xffffffff
	.align		4
        /*0008*/ 	.word	index@(_Z6kernelPf)
	.align		4
        /*000c*/ 	.word	index@(vprintf)
	.align		4
        /*0010*/ 	.word	0x00000000
	.align		4
        /*0014*/ 	.word	0xfffffffe
	.align		4
        /*0018*/ 	.word	0x00000000
	.align		4
        /*001c*/ 	.word	0xfffffffd
	.align		4
        /*0020*/ 	.word	0x00000000
	.align		4
        /*0024*/ 	.word	0xfffffffc


//--------------------- .nv.constant4             --------------------------
	.section	.nv.constant4,"a",@progbits
	.align	8
	.align		8
.nv.constant4:
        /*0000*/ 	.dword	_ZN34_INTERNAL_bd38307f_4_k_cu_006d28d64cuda3std3__45__cpo5beginE
	.align		8
        /*0008*/ 	.dword	_ZN34_INTERNAL_bd38307f_4_k_cu_006d28d64cuda3std3__45__cpo3endE
	.align		8
        /*0010*/ 	.dword	_ZN34_INTERNAL_bd38307f_4_k_cu_006d28d64cuda3std3__45__cpo6cbeginE
	.align		8
        /*0018*/ 	.dword	_ZN34_INTERNAL_bd38307f_4_k_cu_006d28d64cuda3std3__45__cpo4cendE
	.align		8
        /*0020*/ 	.dword	_ZN34_INTERNAL_bd38307f_4_k_cu_006d28d64cuda3std3__45__cpo6rbeginE
	.align		8
        /*0028*/ 	.dword	_ZN34_INTERNAL_bd38307f_4_k_cu_006d28d64cuda3std3__45__cpo4rendE
	.align		8
        /*0030*/ 	.dword	_ZN34_INTERNAL_bd38307f_4_k_cu_006d28d64cuda3std3__45__cpo7crbeginE
	.align		8
        /*0038*/ 	.dword	_ZN34_INTERNAL_bd38307f_4_k_cu_006d28d64cuda3std3__45__cpo5crendE
	.align		8
        /*0040*/ 	.dword	_ZN34_INTERNAL_bd38307f_4_k_cu_006d28d64cuda3std3__436_GLOBAL__N__bd38307f_4_k_cu_006d28d66ignoreE
	.align		8
        /*0048*/ 	.dword	_ZN34_INTERNAL_bd38307f_4_k_cu_006d28d64cuda3std3__419piecewise_constructE
	.align		8
        /*0050*/ 	.dword	_ZN34_INTERNAL_bd38307f_4_k_cu_006d28d64cuda3std3__48in_placeE
	.align		8
        /*0058*/ 	.dword	_ZN34_INTERNAL_bd38307f_4_k_cu_006d28d64cuda3std3__420unreachable_sentinelE
	.align		8
        /*0060*/ 	.dword	_ZN34_INTERNAL_bd38307f_4_k_cu_006d28d64cuda3std3__47nulloptE
	.align		8
        /*0068*/ 	.dword	_ZN34_INTERNAL_bd38307f_4_k_cu_006d28d64cuda3std3__48unexpectE
	.align		8
        /*0070*/ 	.dword	_ZN34_INTERNAL_bd38307f_4_k_cu_006d28d64cuda3std6ranges3__45__cpo4swapE
	.align		8
        /*0078*/ 	.dword	_ZN34_INTERNAL_bd38307f_4_k_cu_006d28d64cuda3std6ranges3__45__cpo9iter_moveE
	.align		8
        /*0080*/ 	.dword	_ZN34_INTERNAL_bd38307f_4_k_cu_006d28d64cuda3std6ranges3__45__cpo5beginE
	.align		8
        /*0088*/ 	.dword	_ZN34_INTERNAL_bd38307f_4_k_cu_006d28d64cuda3std6ranges3__45__cpo3endE
	.align		8
        /*0090*/ 	.dword	_ZN34_INTERNAL_bd38307f_4_k_cu_006d28d64cuda3std6ranges3__45__cpo6cbeginE
	.align		8
        /*0098*/ 	.dword	_ZN34_INTERNAL_bd38307f_4_k_cu_006d28d64cuda3std6ranges3__45__cpo4cendE
	.align		8
        /*00a0*/ 	.dword	_ZN34_INTERNAL_bd38307f_4_k_cu_006d28d64cuda3std6ranges3__45__cpo7advanceE
	.align		8
        /*00a8*/ 	.dword	_ZN34_INTERNAL_bd38307f_4_k_cu_006d28d64cuda3std6ranges3__45__cpo9iter_swapE
	.align		8
        /*00b0*/ 	.dword	_ZN34_INTERNAL_bd38307f_4_k_cu_006d28d64cuda3std6ranges3__45__cpo4nextE
	.align		8
        /*00b8*/ 	.dword	_ZN34_INTERNAL_bd38307f_4_k_cu_006d28d64cuda3std6ranges3__45__cpo4prevE
	.align		8
        /*00c0*/ 	.dword	_ZN34_INTERNAL_bd38307f_4_k_cu_006d28d64cuda3std6ranges3__45__cpo4dataE
	.align		8
        /*00c8*/ 	.dword	_ZN34_INTERNAL_bd38307f_4_k_cu_006d28d64cuda3std6ranges3__45__cpo5cdataE
	.align		8
        /*00d0*/ 	.dword	_ZN34_INTERNAL_bd38307f_4_k_cu_006d28d64cuda3std6ranges3__45__cpo4sizeE
	.align		8
        /*00d8*/ 	.dword	_ZN34_INTERNAL_bd38307f_4_k_cu_006d28d64cuda3std6ranges3__45__cpo5ssizeE
	.align		8
        /*00e0*/ 	.dword	_ZN34_INTERNAL_bd38307f_4_k_cu_006d28d64cuda3std6ranges3__45__cpo8distanceE
	.align		8
        /*00e8*/ 	.dword	_ZN34_INTERNAL_bd38307f_4_k_cu_006d28d66thrust24THRUST_300001_SM_1000_NS8cuda_cub3parE
	.align		8
        /*00f0*/ 	.dword	_ZN34_INTERNAL_bd38307f_4_k_cu_006d28d66thrust24THRUST_300001_SM_1000_NS8cuda_cub10par_nosyncE
	.align		8
        /*00f8*/ 	.dword	_ZN34_INTERNAL_bd38307f_4_k_cu_006d28d66thrust24THRUST_300001_SM_1000_NS6system6detail10sequential3seqE
	.align		8
        /*0100*/ 	.dword	_ZN34_INTERNAL_bd38307f_4_k_cu_006d28d66thrust24THRUST_300001_SM_1000_NS12placeholders2_1E
	.align		8
        /*0108*/ 	.dword	_ZN34_INTERNAL_bd38307f_4_k_cu_006d28d66thrust24THRUST_300001_SM_1000_NS12placeholders2_2E
	.align		8
        /*0110*/ 	.dword	_ZN34_INTERNAL_bd38307f_4_k_cu_006d28d66thrust24THRUST_300001_SM_1000_NS12placeholders2_3E
	.align		8
        /*0118*/ 	.dword	_ZN34_INTERNAL_bd38307f_4_k_cu_006d28d66thrust24THRUST_300001_SM_1000_NS12placeholders2_4E
	.align		8
        /*0120*/ 	.dword	_ZN34_INTERNAL_bd38307f_4_k_cu_006d28d66thrust24THRUST_300001_SM_1000_NS12placeholders2_5E
	.align		8
        /*0128*/ 	.dword	_ZN34_INTERNAL_bd38307f_4_k_cu_006d28d66thrust24THRUST_300001_SM_1000_NS12placeholders2_6E
	.align		8
        /*0130*/ 	.dword	_ZN34_INTERNAL_bd38307f_4_k_cu_006d28d66thrust24THRUST_300001_SM_1000_NS12placeholders2_7E
	.align		8
        /*0138*/ 	.dword	_ZN34_INTERNAL_bd38307f_4_k_cu_006d28d66thrust24THRUST_300001_SM_1000_NS12placeholders2_8E
	.align		8
        /*0140*/ 	.dword	_ZN34_INTERNAL_bd38307f_4_k_cu_006d28d66thrust24THRUST_300001_SM_1000_NS12placeholders2_9E
	.align		8
        /*0148*/ 	.dword	_ZN34_INTERNAL_bd38307f_4_k_cu_006d28d66thrust24THRUST_300001_SM_1000_NS12placeholders3_10E
	.align		8
        /*0150*/ 	.dword	_ZN34_INTERNAL_bd38307f_4_k_cu_006d28d66thrust24THRUST_300001_SM_1000_NS3seqE
	.align		8
        /*0158*/ 	.dword	$str
	.align		8
        /*0160*/ 	.dword	vprintf


//--------------------- .text._ZN3cub18CUB_300001_SM_10006detail8for_each13static_kernelINS2_12policy_hub_t12policy_500_tElN6thrust24THRUST_300001_SM_1000_NS8cuda_cub6__fill7functorINS7_6detail15normal_iteratorINS7_10device_ptrIfEEEEfEEEEvT0_T1_ --------------------------
	.section	.text._ZN3cub18CUB_300001_SM_10006detail8for_each13static_kernelINS2_12policy_hub_t12policy_500_tElN6thrust24THRUST_300001_SM_1000_NS8cuda_cub6__fill7functorINS7_6detail15normal_iteratorINS7_10device_ptrIfEEEEfEEEEvT0_T1_,"ax",@progbits
	.align	128
        .global         _ZN3cub18CUB_300001_SM_10006detail8for_each13static_kernelINS2_12policy_hub_t12policy_500_tElN6thrust24THRUST_300001_SM_1000_NS8cuda_cub6__fill7functorINS7_6detail15normal_iteratorINS7_10device_ptrIfEEEEfEEEEvT0_T1_
        .type           _ZN3cub18CUB_300001_SM_10006detail8for_each13static_kernelINS2_12policy_hub_t12policy_500_tElN6thrust24THRUST_300001_SM_1000_NS8cuda_cub6__fill7functorINS7_6detail15normal_iteratorINS7_10device_ptrIfEEEEfEEEEvT0_T1_,@function
        .size           _ZN3cub18CUB_300001_SM_10006detail8for_each13static_kernelINS2_12policy_hub_t12policy_500_tElN6thrust24THRUST_300001_SM_1000_NS8cuda_cub6__fill7functorINS7_6detail15normal_iteratorINS7_10device_ptrIfEEEEfEEEEvT0_T1_,(.L_x_9 - _ZN3cub18CUB_300001_SM_10006detail8for_each13static_kernelINS2_12policy_hub_t12policy_500_tElN6thrust24THRUST_300001_SM_1000_NS8cuda_cub6__fill7functorINS7_6detail15normal_iteratorINS7_10device_ptrIfEEEEfEEEEvT0_T1_)
        .other          _ZN3cub18CUB_300001_SM_10006detail8for_each13static_kernelINS2_12policy_hub_t12policy_500_tElN6thrust24THRUST_300001_SM_1000_NS8cuda_cub6__fill7functorINS7_6detail15normal_iteratorINS7_10device_ptrIfEEEEfEEEEvT0_T1_,@"STO_CUDA_ENTRY STV_DEFAULT"
_ZN3cub18CUB_300001_SM_10006detail8for_each13static_kernelINS2_12policy_hub_t12policy_500_tElN6thrust24THRUST_300001_SM_1000_NS8cuda_cub6__fill7functorINS7_6detail15normal_iteratorINS7_10device_ptrIfEEEEfEEEEvT0_T1_:
.text._ZN3cub18CUB_300001_SM_10006detail8for_each13static_kernelINS2_12policy_hub_t12policy_500_tElN6thrust24THRUST_300001_SM_1000_NS8cuda_cub6__fill7functorINS7_6detail15normal_iteratorINS7_10device_ptrIfEEEEfEEEEvT0_T1_:
[----:B------:R-:W-:Y:S08]  /*0000*/  LDC R1, c[0x0][0x37c] ;  /* 0x0000df00ff017b82 */ /* 0x000ff00000000800 */
[----:B------:R-:W0:Y:S01]  /*0010*/  S2UR UR4, SR_CTAID.X ;  /* 0x00000000000479c3 */ /* 0x000e220000002500 */
[----:B------:R-:W1:Y:S01]  /*0020*/  LDCU.64 UR6, c[0x0][0x380] ;  /* 0x00007000ff0677ac */ /* 0x000e620008000a00 */
[----:B------:R-:W2:Y:S01]  /*0030*/  LDCU.64 UR8, c[0x0][0x358] ;  /* 0x00006b00ff0877ac */ /* 0x000ea20008000a00 */
[----:B0-----:R-:W-:-:S04]  /*0040*/  UIMAD.WIDE.U32 UR4, UR4, 0x200, URZ ;  /* 0x00000200040478a5 */ /* 0x001fc8000f8e00ff */
[----:B-1----:R-:W-:-:S04]  /*0050*/  UIADD3 UR6, UP0, UPT, -UR4, UR6, URZ ;  /* 0x0000000604067290 */ /* 0x002fc8000ff1e1ff */
[----:B------:R-:W-:Y:S02]  /*0060*/  UIADD3.X UR7, UPT, UPT, ~UR5, UR7, URZ, UP0, !UPT ;  /* 0x0000000705077290 */ /* 0x000fe400087fe5ff */
[----:B------:R-:W-:-:S04]  /*0070*/  UISETP.GE.U32.AND UP0, UPT, UR6, 0x200, UPT ;  /* 0x000002000600788c */ /* 0x000fc8000bf06070 */
[----:B------:R-:W-:-:S09]  /*0080*/  UISETP.GE.AND.EX UP0, UPT, UR7, URZ, UPT, UP0 ;  /* 0x000000ff0700728c */ /* 0x000fd2000bf06300 */
[----:B--2---:R-:W-:Y:S05]  /*0090*/  BRA.U !UP0, `(.L_x_0) ;  /* 0x0000000108287547 */ /* 0x004fea000b800000 */
[----:B------:R-:W0:Y:S01]  /*00a0*/  S2R R0, SR_TID.X ;  /* 0x0000000000007919 */ /* 0x000e220000002100 */
[----:B------:R-:W1:Y:S01]  /*00b0*/  LDCU.64 UR6, c[0x0][0x388] ;  /* 0x00007100ff0677ac */ /* 0x000e620008000a00 */
[----:B------:R-:W2:Y:S01]  /*00c0*/  LDC R5, c[0x0][0x390] ;  /* 0x0000e400ff057b82 */ /* 0x000ea20000000800 */
[----:B0-----:R-:W-:-:S05]  /*00d0*/  IADD3 R0, P0, PT, R0, UR4, RZ ;  /* 0x0000000400007c10 */ /* 0x001fca000ff1e0ff */
[----:B------:R-:W-:Y:S01]  /*00e0*/  IMAD.X R3, RZ, RZ, UR5, P0 ;  /* 0x00000005ff037e24 */ /* 0x000fe200080e06ff */
[----:B-1----:R-:W-:-:S04]  /*00f0*/  LEA R2, P0, R0, UR6, 0x2 ;  /* 0x0000000600027c11 */ /* 0x002fc8000f8010ff */
[----:B------:R-:W-:-:S05]  /*0100*/  LEA.HI.X R3, R0, UR7, R3, 0x2, P0 ;  /* 0x0000000700037c11 */ /* 0x000fca00080f1403 */
[----:B--2---:R-:W-:Y:S04]  /*0110*/  STG.E desc[UR8][R2.64], R5 ;  /* 0x0000000502007986 */ /* 0x004fe8000c101908 */
[----:B------:R-:W-:Y:S01]  /*0120*/  STG.E desc[UR8][R2.64+0x400], R5 ;  /* 0x0004000502007986 */ /* 0x000fe2000c101908 */
[----:B------:R-:W-:Y:S05]  /*0130*/  EXIT ;  /* 0x000000000000794d */ /* 0x000fea0003800000 */
.L_x_0:
[----:B------:R-:W0:Y:S01]  /*0140*/  S2R R0, SR_TID.X ;  /* 0x0000000000007919 */ /* 0x000e220000002100 */
[----:B------:R-:W-:Y:S01]  /*0150*/  USHF.R.S32.HI UR7, URZ, 0x1f, UR6 ;  /* 0x0000001fff077899 */ /* 0x000fe20008011406 */
[----:B------:R-:W1:Y:S05]  /*0160*/  LDCU.64 UR10, c[0x0][0x388] ;  /* 0x00007100ff0a77ac */ /* 0x000e6a0008000a00 */
[----:B------:R-:W-:Y:S02]  /*0170*/  IMAD.U32 R2, RZ, RZ, UR7 ;  /* 0x00000007ff027e24 */ /* 0x000fe4000f8e00ff */
[----:B------:R-:W-:Y:S01]  /*0180*/  IMAD.U32 R4, RZ, RZ, UR7 ;  /* 0x00000007ff047e24 */ /* 0x000fe2000f8e00ff */
[----:B0-----:R-:W-:-:S04]  /*0190*/  ISETP.LT.U32.AND P0, PT, R0, UR6, PT ;  /* 0x0000000600007c0c */ /* 0x001fc8000bf01070 */
[----:B------:R-:W-:Y:S01]  /*01a0*/  ISETP.GT.AND.EX P0, PT, R2, RZ, PT, P0 ;  /* 0x000000ff0200720c */ /* 0x000fe20003f04300 */
[C---:B------:R-:W-:Y:S01]  /*01b0*/  VIADD R2, R0.reuse, 0x100 ;  /* 0x0000010000027836 */ /* 0x040fe20000000000 */
[----:B------:R-:W-:-:S04]  /*01c0*/  IADD3 R0, P2, PT, R0, UR4, RZ ;  /* 0x0000000400007c10 */ /* 0x000fc8000ff5e0ff */
[----:B------:R-:W-:Y:S01]  /*01d0*/  ISETP.LT.U32.AND P1, PT, R2, UR6, PT ;  /* 0x0000000602007c0c */ /* 0x000fe2000bf21070 */
[----:B------:R-:W-:Y:S01]  /*01e0*/  IMAD.X R3, RZ, RZ, UR5, P2 ;  /* 0x00000005ff037e24 */ /* 0x000fe200090e06ff */
[----:B-1----:R-:W-:Y:S02]  /*01f0*/  LEA R2, P2, R0, UR10, 0x2 ;  /* 0x0000000a00027c11 */ /* 0x002fe4000f8410ff */
[----:B------:R-:W-:Y:S02]  /*0200*/  ISETP.GT.AND.EX P1, PT, R4, RZ, PT, P1 ;  /* 0x000000ff0400720c */ /* 0x000fe40003f24310 */
[----:B------:R-:W-:Y:S01]  /*0210*/  LEA.HI.X R3, R0, UR11, R3, 0x2, P2 ;  /* 0x0000000b00037c11 */ /* 0x000fe200090f1403 */
[----:B------:R-:W0:Y:S04]  /*0220*/  @P0 LDC R5, c[0x0][0x390] ;  /* 0x0000e400ff050b82 */ /* 0x000e280000000800 */
[----:B0-----:R0:W-:Y:S06]  /*0230*/  @P0 STG.E desc[UR8][R2.64], R5 ;  /* 0x0000000502000986 */ /* 0x0011ec000c101908 */
[----:B------:R-:W-:Y:S05]  /*0240*/  @!P1 EXIT ;  /* 0x000000000000994d */ /* 0x000fea0003800000 */
[----:B0-----:R-:W0:Y:S02]  /*0250*/  LDC R5, c[0x0][0x390] ;  /* 0x0000e400ff057b82 */ /* 0x001e240000000800 */
[----:B0-----:R-:W-:Y:S01]  /*0260*/  STG.E desc[UR8][R2.64+0x400], R5 ;  /* 0x0004000502007986 */ /* 0x001fe2000c101908 */
[----:B------:R-:W-:Y:S05]  /*0270*/  EXIT ;  /* 0x000000000000794d */ /* 0x000fea0003800000 */
.L_x_1:
[----:B------:R-:W-:-:S00]  /*0280*/  BRA `(.L_x_1) ;  /* 0xfffffffc00fc7947 */ /* 0x000fc0000383ffff */
[----:B------:R-:W-:-:S00]  /*0290*/  NOP ;  /* 0x0000000000007918 */ /* 0x000fc00000000000 */
        /* <DEDUP_REMOVED lines=14> */
.L_x_9:


//--------------------- .text._ZN3cub18CUB_300001_SM_10006detail8for_each13static_kernelINS2_12policy_hub_t12policy_500_tEmN6thrust24THRUST_300001_SM_1000_NS8cuda_cub20__uninitialized_fill7functorINS7_10device_ptrIfEEfEEEEvT0_T1_ --------------------------
	.section	.text._ZN3cub18CUB_300001_SM_10006detail8for_each13static_kernelINS2_12policy_hub_t12policy_500_tEmN6thrust24THRUST_300001_SM_1000_NS8cuda_cub20__uninitialized_fill7functorINS7_10device_ptrIfEEfEEEEvT0_T1_,"ax",@progbits
	.align	128
        .global         _ZN3cub18CUB_300001_SM_10006detail8for_each13static_kernelINS2_12policy_hub_t12policy_500_tEmN6thrust24THRUST_300001_SM_1000_NS8cuda_cub20__uninitialized_fill7functorINS7_10device_ptrIfEEfEEEEvT0_T1_
        .type           _ZN3cub18CUB_300001_SM_10006detail8for_each13static_kernelINS2_12policy_hub_t12policy_500_tEmN6thrust24THRUST_300001_SM_1000_NS8cuda_cub20__uninitialized_fill7functorINS7_10device_ptrIfEEfEEEEvT0_T1_,@function
        .size           _ZN3cub18CUB_300001_SM_10006detail8for_each13static_kernelINS2_12policy_hub_t12policy_500_tEmN6thrust24THRUST_300001_SM_1000_NS8cuda_cub20__uninitialized_fill7functorINS7_10device_ptrIfEEfEEEEvT0_T1_,(.L_x_10 - _ZN3cub18CUB_300001_SM_10006detail8for_each13static_kernelINS2_12policy_hub_t12policy_500_tEmN6thrust24THRUST_300001_SM_1000_NS8cuda_cub20__uninitialized_fill7functorINS7_10device_ptrIfEEfEEEEvT0_T1_)
        .other          _ZN3cub18CUB_300001_SM_10006detail8for_each13static_kernelINS2_12policy_hub_t12policy_500_tEmN6thrust24THRUST_300001_SM_1000_NS8cuda_cub20__uninitialized_fill7functorINS7_10device_ptrIfEEfEEEEvT0_T1_,@"STO_CUDA_ENTRY STV_DEFAULT"
_ZN3cub18CUB_300001_SM_10006detail8for_each13static_kernelINS2_12policy_hub_t12policy_500_tEmN6thrust24THRUST_300001_SM_1000_NS8cuda_cub20__uninitialized_fill7functorINS7_10device_ptrIfEEfEEEEvT0_T1_:
.text._ZN3cub18CUB_300001_SM_10006detail8for_each13static_kernelINS2_12policy_hub_t12policy_500_tEmN6thrust24THRUST_300001_SM_1000_NS8cuda_cub20__uninitialized_fill7functorINS7_10device_ptrIfEEfEEEEvT0_T1_:
        /* <DEDUP_REMOVED lines=8> */
[----:B------:R-:W-:-:S09]  /*0080*/  UISETP.GE.U32.AND.EX UP0, UPT, UR7, URZ, UPT, UP0 ;  /* 0x000000ff0700728c */ /* 0x000fd2000bf06100 */
        /* <DEDUP_REMOVED lines=11> */
.L_x_2:
[----:B------:R-:W0:Y:S01]  /*0140*/  S2R R0, SR_TID.X ;  /* 0x0000000000007919 */ /* 0x000e220000002100 */
[----:B------:R-:W-:Y:S01]  /*0150*/  IMAD.U32 R2, RZ, RZ, UR7 ;  /* 0x00000007ff027e24 */ /* 0x000fe2000f8e00ff */
[----:B------:R-:W1:Y:S01]  /*0160*/  LDCU.64 UR10, c[0x0][0x388] ;  /* 0x00007100ff0a77ac */ /* 0x000e620008000a00 */
[----:B------:R-:W-:Y:S01]  /*0170*/  IMAD.U32 R4, RZ, RZ, UR7 ;  /* 0x00000007ff047e24 */ /* 0x000fe2000f8e00ff */
[----:B0-----:R-:W-:-:S04]  /*0180*/  ISETP.LT.U32.AND P0, PT, R0, UR6, PT ;  /* 0x0000000600007c0c */ /* 0x001fc8000bf01070 */
[----:B------:R-:W-:Y:S01]  /*0190*/  ISETP.GT.U32.AND.EX P0, PT, R2, RZ, PT, P0 ;  /* 0x000000ff0200720c */ /* 0x000fe20003f04100 */
[C---:B------:R-:W-:Y:S01]  /*01a0*/  VIADD R2, R0.reuse, 0x100 ;  /* 0x0000010000027836 */ /* 0x040fe20000000000 */
[----:B------:R-:W-:-:S04]  /*01b0*/  IADD3 R0, P2, PT, R0, UR4, RZ ;  /* 0x0000000400007c10 */ /* 0x000fc8000ff5e0ff */
[----:B------:R-:W-:Y:S01]  /*01c0*/  ISETP.LT.U32.AND P1, PT, R2, UR6, PT ;  /* 0x0000000602007c0c */ /* 0x000fe2000bf21070 */
[----:B------:R-:W-:Y:S01]  /*01d0*/  IMAD.X R3, RZ, RZ, UR5, P2 ;  /* 0x00000005ff037e24 */ /* 0x000fe200090e06ff */
[----:B-1----:R-:W-:Y:S02]  /*01e0*/  LEA R2, P2, R0, UR10, 0x2 ;  /* 0x0000000a00027c11 */ /* 0x002fe4000f8410ff */
[----:B------:R-:W-:Y:S02]  /*01f0*/  ISETP.GT.U32.AND.EX P1, PT, R4, RZ, PT, P1 ;  /* 0x000000ff0400720c */ /* 0x000fe40003f24110 */
[----:B------:R-:W-:Y:S01]  /*0200*/  LEA.HI.X R3, R0, UR11, R3, 0x2, P2 ;  /* 0x0000000b00037c11 */ /* 0x000fe200090f1403 */
[----:B------:R-:W0:Y:S04]  /*0210*/  @P0 LDC R5, c[0x0][0x390] ;  /* 0x0000e400ff050b82 */ /* 0x000e280000000800 */
[----:B0-----:R0:W-:Y:S06]  /*0220*/  @P0 STG.E desc[UR8][R2.64], R5 ;  /* 0x0000000502000986 */ /* 0x0011ec000c101908 */
[----:B------:R-:W-:Y:S05]  /*0230*/  @!P1 EXIT ;  /* 0x000000000000994d */ /* 0x000fea0003800000 */
[----:B0-----:R-:W0:Y:S02]  /*0240*/  LDC R5, c[0x0][0x390] ;  /* 0x0000e400ff057b82 */ /* 0x001e240000000800 */
[----:B0-----:R-:W-:Y:S01]  /*0250*/  STG.E desc[UR8][R2.64+0x400], R5 ;  /* 0x0004000502007986 */ /* 0x001fe2000c101908 */
[----:B------:R-:W-:Y:S05]  /*0260*/  EXIT ;  /* 0x000000000000794d */ /* 0x000fea0003800000 */
.L_x_3:
        /* <DEDUP_REMOVED lines=9> */
.L_x_10:


//--------------------- .text._ZN3cub18CUB_300001_SM_10006detail8for_each13static_kernelINS2_12policy_hub_t12policy_500_tEmN6thrust24THRUST_300001_SM_1000_NS8cuda_cub6__fill7functorINS7_6detail15normal_iteratorINS7_10device_ptrIfEEEEfEEEEvT0_T1_ --------------------------
	.section	.text._ZN3cub18CUB_300001_SM_10006detail8for_each13static_kernelINS2_12policy_hub_t12policy_500_tEmN6thrust24THRUST_300001_SM_1000_NS8cuda_cub6__fill7functorINS7_6detail15normal_iteratorINS7_10device_ptrIfEEEEfEEEEvT0_T1_,"ax",@progbits
	.align	128
        .global         _ZN3cub18CUB_300001_SM_10006detail8for_each13static_kernelINS2_12policy_hub_t12policy_500_tEmN6thrust24THRUST_300001_SM_1000_NS8cuda_cub6__fill7functorINS7_6detail15normal_iteratorINS7_10device_ptrIfEEEEfEEEEvT0_T1_
        .type           _ZN3cub18CUB_300001_SM_10006detail8for_each13static_kernelINS2_12policy_hub_t12policy_500_tEmN6thrust24THRUST_300001_SM_1000_NS8cuda_cub6__fill7functorINS7_6detail15normal_iteratorINS7_10device_ptrIfEEEEfEEEEvT0_T1_,@function
        .size           _ZN3cub18CUB_300001_SM_10006detail8for_each13static_kernelINS2_12policy_hub_t12policy_500_tEmN6thrust24THRUST_300001_SM_1000_NS8cuda_cub6__fill7functorINS7_6detail15normal_iteratorINS7_10device_ptrIfEEEEfEEEEvT0_T1_,(.L_x_11 - _ZN3cub18CUB_300001_SM_10006detail8for_each13static_kernelINS2_12policy_hub_t12policy_500_tEmN6thrust24THRUST_300001_SM_1000_NS8cuda_cub6__fill7functorINS7_6detail15normal_iteratorINS7_10device_ptrIfEEEEfEEEEvT0_T1_)
        .other          _ZN3cub18CUB_300001_SM_10006detail8for_each13static_kernelINS2_12policy_hub_t12policy_500_tEmN6thrust24THRUST_300001_SM_1000_NS8cuda_cub6__fill7functorINS7_6detail15normal_iteratorINS7_10device_ptrIfEEEEfEEEEvT0_T1_,@"STO_CUDA_ENTRY STV_DEFAULT"
_ZN3cub18CUB_300001_SM_10006detail8for_each13static_kernelINS2_12policy_hub_t12policy_500_tEmN6thrust24THRUST_300001_SM_1000_NS8cuda_cub6__fill7functorINS7_6detail15normal_iteratorINS7_10device_ptrIfEEEEfEEEEvT0_T1_:
.text._ZN3cub18CUB_300001_SM_10006detail8for_each13static_kernelINS2_12policy_hub_t12policy_500_tEmN6thrust24THRUST_300001_SM_1000_NS8cuda_cub6__fill7functorINS7_6detail15normal_iteratorINS7_10device_ptrIfEEEEfEEEEvT0_T1_:
        /* <DEDUP_REMOVED lines=20> */
.L_x_4:
        /* <DEDUP_REMOVED lines=19> */
.L_x_5:
        /* <DEDUP_REMOVED lines=9> */
.L_x_11:


//--------------------- .text._ZN3cub18CUB_300001_SM_10006detail11EmptyKernelIvEEvv --------------------------
	.section	.text._ZN3cub18CUB_300001_SM_10006detail11EmptyKernelIvEEvv,"ax",@progbits
	.align	128
        .global         _ZN3cub18CUB_300001_SM_10006detail11EmptyKernelIvEEvv
        .type           _ZN3cub18CUB_300001_SM_10006detail11EmptyKernelIvEEvv,@function
        .size           _ZN3cub18CUB_300001_SM_10006detail11EmptyKernelIvEEvv,(.L_x_12 - _ZN3cub18CUB_300001_SM_10006detail11EmptyKernelIvEEvv)
        .other          _ZN3cub18CUB_300001_SM_10006detail11EmptyKernelIvEEvv,@"STO_CUDA_ENTRY STV_DEFAULT"
_ZN3cub18CUB_300001_SM_10006detail11EmptyKernelIvEEvv:
.text._ZN3cub18CUB_300001_SM_10006detail11EmptyKernelIvEEvv:
[----:B------:R-:W-:Y:S01]  /*0000*/  LDC R1, c[0x0][0x37c] ;  /* 0x0000df00ff017b82 */ /* 0x000fe20000000800 */
[----:B------:R-:W-:Y:S05]  /*0010*/  EXIT ;  /* 0x000000000000794d */ /* 0x000fea0003800000 */
.L_x_6:
        /* <DEDUP_REMOVED lines=14> */
.L_x_12:


//--------------------- .text._Z6kernelPf         --------------------------
	.section	.text._Z6kernelPf,"ax",@progbits
	.align	128
        .global         _Z6kernelPf
        .type           _Z6kernelPf,@function
        .size           _Z6kernelPf,(.L_x_13 - _Z6kernelPf)
        .other          _Z6kernelPf,@"STO_CUDA_ENTRY STV_DEFAULT"
_Z6kernelPf:
.text._Z6kernelPf:
[----:B------:R-:W0:Y:S01]  /*0000*/  LDC R1, c[0x0][0x37c] ;  /* 0x0000df00ff017b82 */ /* 0x000e220000000800 */
[----:B------:R-:W1:Y:S07]  /*0010*/  S2R R5, SR_TID.X ;  /* 0x0000000000057919 */ /* 0x000e6e0000002100 */
[----:B------:R-:W1:Y:S01]  /*0020*/  LDC.64 R2, c[0x0][0x380] ;  /* 0x0000e000ff027b82 */ /* 0x000e620000000a00 */
[----:B------:R-:W2:Y:S01]  /*0030*/  LDCU.64 UR4, c[0x0][0x358] ;  /* 0x00006b00ff0477ac */ /* 0x000ea20008000a00 */
[----:B0-----:R-:W-:Y:S01]  /*0040*/  VIADD R1, R1, 0xfffffff8 ;  /* 0xfffffff801017836 */ /* 0x001fe20000000000 */
[----:B------:R-:W0:Y:S01]  /*0050*/  LDCU.64 UR6, c[0x4][0x158] ;  /* 0x01002b00ff0677ac */ /* 0x000e220008000a00 */
[----:B-1----:R-:W-:-:S06]  /*0060*/  IMAD.WIDE.U32 R2, R5, 0x4, R2 ;  /* 0x0000000405027825 */ /* 0x002fcc00078e0002 */
[----:B--2---:R-:W2:Y:S01]  /*0070*/  LDG.E R2, desc[UR4][R2.64+0x18] ;  /* 0x0000180402027981 */ /* 0x004ea2000c1e1900 */
[----:B------:R-:W-:Y:S01]  /*0080*/  MOV R0, 0x160 ;  /* 0x0000016000007802 */ /* 0x000fe20000000f00 */
[----:B------:R-:W1:Y:S01]  /*0090*/  LDCU UR4, c[0x0][0x2f8] ;  /* 0x00005f00ff0477ac */ /* 0x000e620008000800 */
[----:B0-----:R-:W-:Y:S01]  /*00a0*/  IMAD.U32 R4, RZ, RZ, UR6 ;  /* 0x00000006ff047e24 */ /* 0x001fe2000f8e00ff */
[----:B------:R-:W-:Y:S01]  /*00b0*/  MOV R5, UR7 ;  /* 0x0000000700057c02 */ /* 0x000fe20008000f00 */
[----:B------:R0:W3:Y:S01]  /*00c0*/  LDC.64 R10, c[0x4][R0] ;  /* 0x01000000000a7b82 */ /* 0x0000e20000000a00 */
[----:B------:R-:W4:Y:S01]  /*00d0*/  LDCU UR5, c[0x0][0x2fc] ;  /* 0x00005f80ff0577ac */ /* 0x000f220008000800 */
[----:B-1----:R-:W-:-:S05]  /*00e0*/  IADD3 R6, P0, PT, R1, UR4, RZ ;  /* 0x0000000401067c10 */ /* 0x002fca000ff1e0ff */
[----:B----4-:R-:W-:Y:S01]  /*00f0*/  IMAD.X R7, RZ, RZ, UR5, P0 ;  /* 0x00000005ff077e24 */ /* 0x010fe200080e06ff */
[----:B--2---:R-:W1:Y:S02]  /*0100*/  F2F.F64.F32 R8, R2 ;  /* 0x0000000200087310 */ /* 0x004e640000201800 */
[----:B-1-3--:R0:W-:Y:S05]  /*0110*/  STL.64 [R1], R8 ;  /* 0x0000000801007387 */ /* 0x00a1ea0000100a00 */
[----:B------:R-:W-:-:S07]  /*0120*/  LEPC R20, `(.L_x_7) ;  /* 0x000000001014794e */ /* 0x000fce0000000000 */
[----:B0-----:R-:W-:Y:S05]  /*0130*/  CALL.ABS.NOINC R10 ;  /* 0x000000000a007343 */ /* 0x001fea0003c00000 */
.L_x_7:
[----:B------:R-:W-:Y:S05]  /*0140*/  EXIT ;  /* 0x000000000000794d */ /* 0x000fea0003800000 */
.L_x_8:
        /* <DEDUP_REMOVED lines=11> */
.L_x_13:


//--------------------- .nv.global.init           --------------------------
	.section	.nv.global.init,"aw",@progbits
.nv.global.init:
	.type		$str,@object
	.size		$str,(.L_43 - $str)
$str:
        /*0000*/ 	.byte	0x25, 0x66, 0x0a, 0x00
.L_43:


//--------------------- .nv.shared.reserved.0     --------------------------
	.section	.nv.shared.reserved.0,"aw",@nobits
	.weak		__nv_reservedSMEM_offset_0_alias
	.size		__nv_reservedSMEM_offset_0_alias, 0, 64
	.other		__nv_reservedSMEM_offset_0_alias,@"STO_CUDA_RESERVED_SHARED STV_DEFAULT"
__nv_reservedSMEM_offset_0_alias:
	.zero		0
	.zero		64


//--------------------- .nv.global                --------------------------
	.section	.nv.global,"aw",@nobits
.nv.global:
	.type		_ZN34_INTERNAL_bd38307f_4_k_cu_006d28d66thrust24THRUST_300001_SM_1000_NS3seqE,@object
	.size		_ZN34_INTERNAL_bd38307f_4_k_cu_006d28d66thrust24THRUST_300001_SM_1000_NS3seqE,(_ZN34_INTERNAL_bd38307f_4_k_cu_006d28d64cuda3std3__48in_placeE - _ZN34_INTERNAL_bd38307f_4_k_cu_006d28d66thrust24THRUST_300001_SM_1000_NS3seqE)
_ZN34_INTERNAL_bd38307f_4_k_cu_006d28d66thrust24THRUST_300001_SM_1000_NS3seqE:
	.zero		1
	.type		_ZN34_INTERNAL_bd38307f_4_k_cu_006d28d64cuda3std3__48in_placeE,@object
	.size		_ZN34_INTERNAL_bd38307f_4_k_cu_006d28d64cuda3std3__48in_placeE,(_ZN34_INTERNAL_bd38307f_4_k_cu_006d28d64cuda3std6ranges3__45__cpo4sizeE - _ZN34_INTERNAL_bd38307f_4_k_cu_006d28d64cuda3std3__48in_placeE)
_ZN34_INTERNAL_bd38307f_4_k_cu_006d28d64cuda3std3__48in_placeE:
	.zero		1
	.type		_ZN34_INTERNAL_bd38307f_4_k_cu_006d28d64cuda3std6ranges3__45__cpo4sizeE,@object
	.size		_ZN34_INTERNAL_bd38307f_4_k_cu_006d28d64cuda3std6ranges3__45__cpo4sizeE,(_ZN34_INTERNAL_bd38307f_4_k_cu_006d28d66thrust24THRUST_300001_SM_1000_NS12placeholders2_3E - _ZN34_INTERNAL_bd38307f_4_k_cu_006d28d64cuda3std6ranges3__45__cpo4sizeE)
_ZN34_INTERNAL_bd38307f_4_k_cu_006d28d64cuda3std6ranges3__45__cpo4sizeE:
	.zero		1
	.type		_ZN34_INTERNAL_bd38307f_4_k_cu_006d28d66thrust24THRUST_300001_SM_1000_NS12placeholders2_3E,@object
	.size		_ZN34_INTERNAL_bd38307f_4_k_cu_006d28d66thrust24THRUST_300001_SM_1000_NS12placeholders2_3E,(_ZN34_INTERNAL_bd38307f_4_k_cu_006d28d64cuda3std3__45__cpo6cbeginE - _ZN34_INTERNAL_bd38307f_4_k_cu_006d28d66thrust24THRUST_300001_SM_1000_NS12placeholders2_3E)
_ZN34_INTERNAL_bd38307f_4_k_cu_006d28d66thrust24THRUST_300001_SM_1000_NS12placeholders2_3E:
	.zero		1
	.type		_ZN34_INTERNAL_bd38307f_4_k_cu_006d28d64cuda3std3__45__cpo6cbeginE,@object
	.size		_ZN34_INTERNAL_bd38307f_4_k_cu_006d28d64cuda3std3__45__cpo6cbeginE,(_ZN34_INTERNAL_bd38307f_4_k_cu_006d28d64cuda3std6ranges3__45__cpo6cbeginE - _ZN34_INTERNAL_bd38307f_4_k_cu_006d28d64cuda3std3__45__cpo6cbeginE)
_ZN34_INTERNAL_bd38307f_4_k_cu_006d28d64cuda3std3__45__cpo6cbeginE:
	.zero		1
	.type		_ZN34_INTERNAL_bd38307f_4_k_cu_006d28d64cuda3std6ranges3__45__cpo6cbeginE,@object
	.size		_ZN34_INTERNAL_bd38307f_4_k_cu_006d28d64cuda3std6ranges3__45__cpo6cbeginE,(_ZN34_INTERNAL_bd38307f_4_k_cu_006d28d66thrust24THRUST_300001_SM_1000_NS12placeholders2_7E - _ZN34_INTERNAL_bd38307f_4_k_cu_006d28d64cuda3std6ranges3__45__cpo6cbeginE)
_ZN34_INTERNAL_bd38307f_4_k_cu_006d28d64cuda3std6ranges3__45__cpo6cbeginE:
	.zero		1
	.type		_ZN34_INTERNAL_bd38307f_4_k_cu_006d28d66thrust24THRUST_300001_SM_1000_NS12placeholders2_7E,@object
	.size		_ZN34_INTERNAL_bd38307f_4_k_cu_006d28d66thrust24THRUST_300001_SM_1000_NS12placeholders2_7E,(_ZN34_INTERNAL_bd38307f_4_k_cu_006d28d64cuda3std3__45__cpo7crbeginE - _ZN34_INTERNAL_bd38307f_4_k_cu_006d28d66thrust24THRUST_300001_SM_1000_NS12placeholders2_7E)
_ZN34_INTERNAL_bd38307f_4_k_cu_006d28d66thrust24THRUST_300001_SM_1000_NS12placeholders2_7E:
	.zero		1
	.type		_ZN34_INTERNAL_bd38307f_4_k_cu_006d28d64cuda3std3__45__cpo7crbeginE,@object
	.size		_ZN34_INTERNAL_bd38307f_4_k_cu_006d28d64cuda3std3__45__cpo7crbeginE,(_ZN34_INTERNAL_bd38307f_4_k_cu_006d28d64cuda3std6ranges3__45__cpo4nextE - _ZN34_INTERNAL_bd38307f_4_k_cu_006d28d64cuda3std3__45__cpo7crbeginE)
_ZN34_INTERNAL_bd38307f_4_k_cu_006d28d64cuda3std3__45__cpo7crbeginE:
	.zero		1
	.type		_ZN34_INTERNAL_bd38307f_4_k_cu_006d28d64cuda3std6ranges3__45__cpo4nextE,@object
	.size		_ZN34_INTERNAL_bd38307f_4_k_cu_006d28d64cuda3std6ranges3__45__cpo4nextE,(_ZN34_INTERNAL_bd38307f_4_k_cu_006d28d64cuda3std6ranges3__45__cpo4swapE - _ZN34_INTERNAL_bd38307f_4_k_cu_006d28d64cuda3std6ranges3__45__cpo4nextE)
_ZN34_INTERNAL_bd38307f_4_k_cu_006d28d64cuda3std6ranges3__45__cpo4nextE:
	.zero		1
	.type		_ZN34_INTERNAL_bd38307f_4_k_cu_006d28d64cuda3std6ranges3__45__cpo4swapE,@object
	.size		_ZN34_INTERNAL_bd38307f_4_k_cu_006d28d64cuda3std6ranges3__45__cpo4swapE,(_ZN34_INTERNAL_bd38307f_4_k_cu_006d28d66thrust24THRUST_300001_SM_1000_NS8cuda_cub10par_nosyncE - _ZN34_INTERNAL_bd38307f_4_k_cu_006d28d64cuda3std6ranges3__45__cpo4swapE)
_ZN34_INTERNAL_bd38307f_4_k_cu_006d28d64cuda3std6ranges3__45__cpo4swapE:
	.zero		1
	.type		_ZN34_INTERNAL_bd38307f_4_k_cu_006d28d66thrust24THRUST_300001_SM_1000_NS8cuda_cub10par_nosyncE,@object
	.size		_ZN34_INTERNAL_bd38307f_4_k_cu_006d28d66thrust24THRUST_300001_SM_1000_NS8cuda_cub10par_nosyncE,(_ZN34_INTERNAL_bd38307f_4_k_cu_006d28d66thrust24THRUST_300001_SM_1000_NS12placeholders2_9E - _ZN34_INTERNAL_bd38307f_4_k_cu_006d28d66thrust24THRUST_300001_SM_1000_NS8cuda_cub10par_nosyncE)
_ZN34_INTERNAL_bd38307f_4_k_cu_006d28d66thrust24THRUST_300001_SM_1000_NS8cuda_cub10par_nosyncE:
	.zero		1
	.type		_ZN34_INTERNAL_bd38307f_4_k_cu_006d28d66thrust24THRUST_300001_SM_1000_NS12placeholders2_9E,@object
	.size		_ZN34_INTERNAL_bd38307f_4_k_cu_006d28d66thrust24THRUST_300001_SM_1000_NS12placeholders2_9E,(_ZN34_INTERNAL_bd38307f_4_k_cu_006d28d64cuda3std3__436_GLOBAL__N__bd38307f_4_k_cu_006d28d66ignoreE - _ZN34_INTERNAL_bd38307f_4_k_cu_006d28d66thrust24THRUST_300001_SM_1000_NS12placeholders2_9E)
_ZN34_INTERNAL_bd38307f_4_k_cu_006d28d66thrust24THRUST_300001_SM_1000_NS12placeholders2_9E:
	.zero		1
	.type		_ZN34_INTERNAL_bd38307f_4_k_cu_006d28d64cuda3std3__436_GLOBAL__N__bd38307f_4_k_cu_006d28d66ignoreE,@object
	.size		_ZN34_INTERNAL_bd38307f_4_k_cu_006d28d64cuda3std3__436_GLOBAL__N__bd38307f_4_k_cu_006d28d66ignoreE,(_ZN34_INTERNAL_bd38307f_4_k_cu_006d28d64cuda3std6ranges3__45__cpo4dataE - _ZN34_INTERNAL_bd38307f_4_k_cu_006d28d64cuda3std3__436_GLOBAL__N__bd38307f_4_k_cu_006d28d66ignoreE)
_ZN34_INTERNAL_bd38307f_4_k_cu_006d28d64cuda3std3__436_GLOBAL__N__bd38307f_4_k_cu_006d28d66ignoreE:
	.zero		1
	.type		_ZN34_INTERNAL_bd38307f_4_k_cu_006d28d64cuda3std6ranges3__45__cpo4dataE,@object
	.size		_ZN34_INTERNAL_bd38307f_4_k_cu_006d28d64cuda3std6ranges3__45__cpo4dataE,(_ZN34_INTERNAL_bd38307f_4_k_cu_006d28d66thrust24THRUST_300001_SM_1000_NS12placeholders2_1E - _ZN34_INTERNAL_bd38307f_4_k_cu_006d28d64cuda3std6ranges3__45__cpo4dataE)
_ZN34_INTERNAL_bd38307f_4_k_cu_006d28d64cuda3std6ranges3__45__cpo4dataE:
	.zero		1
	.type		_ZN34_INTERNAL_bd38307f_4_k_cu_006d28d66thrust24THRUST_300001_SM_1000_NS12placeholders2_1E,@object
	.size		_ZN34_INTERNAL_bd38307f_4_k_cu_006d28d66thrust24THRUST_300001_SM_1000_NS12placeholders2_1E,(_ZN34_INTERNAL_bd38307f_4_k_cu_006d28d64cuda3std3__45__cpo5beginE - _ZN34_INTERNAL_bd38307f_4_k_cu_006d28d66thrust24THRUST_300001_SM_1000_NS12placeholders2_1E)
_ZN34_INTERNAL_bd38307f_4_k_cu_006d28d66thrust24THRUST_300001_SM_1000_NS12placeholders2_1E:
	.zero		1
	.type		_ZN34_INTERNAL_bd38307f_4_k_cu_006d28d64cuda3std3__45__cpo5beginE,@object
	.size		_ZN34_INTERNAL_bd38307f_4_k_cu_006d28d64cuda3std3__45__cpo5beginE,(_ZN34_INTERNAL_bd38307f_4_k_cu_006d28d64cuda3std6ranges3__45__cpo5beginE - _ZN34_INTERNAL_bd38307f_4_k_cu_006d28d64cuda3std3__45__cpo5beginE)
_ZN34_INTERNAL_bd38307f_4_k_cu_006d28d64cuda3std3__45__cpo5beginE:
	.zero		1
	.type		_ZN34_INTERNAL_bd38307f_4_k_cu_006d28d64cuda3std6ranges3__45__cpo5beginE,@object
	.size		_ZN34_INTERNAL_bd38307f_4_k_cu_006d28d64cuda3std6ranges3__45__cpo5beginE,(_ZN34_INTERNAL_bd38307f_4_k_cu_006d28d66thrust24THRUST_300001_SM_1000_NS12placeholders2_5E - _ZN34_INTERNAL_bd38307f_4_k_cu_006d28d64cuda3std6ranges3__45__cpo5beginE)
_ZN34_INTERNAL_bd38307f_4_k_cu_006d28d64cuda3std6ranges3__45__cpo5beginE:
	.zero		1
	.type		_ZN34_INTERNAL_bd38307f_4_k_cu_006d28d66thrust24THRUST_300001_SM_1000_NS12placeholders2_5E,@object
	.size		_ZN34_INTERNAL_bd38307f_4_k_cu_006d28d66thrust24THRUST_300001_SM_1000_NS12placeholders2_5E,(_ZN34_INTERNAL_bd38307f_4_k_cu_006d28d64cuda3std3__45__cpo6rbeginE - _ZN34_INTERNAL_bd38307f_4_k_cu_006d28d66thrust24THRUST_300001_SM_1000_NS12placeholders2_5E)
_ZN34_INTERNAL_bd38307f_4_k_cu_006d28d66thrust24THRUST_300001_SM_1000_NS12placeholders2_5E:
	.zero		1
	.type		_ZN34_INTERNAL_bd38307f_4_k_cu_006d28d64cuda3std3__45__cpo6rbeginE,@object
	.size		_ZN34_INTERNAL_bd38307f_4_k_cu_006d28d64cuda3std3__45__cpo6rbeginE,(_ZN34_INTERNAL_bd38307f_4_k_cu_006d28d64cuda3std6ranges3__45__cpo7advanceE - _ZN34_INTERNAL_bd38307f_4_k_cu_006d28d64cuda3std3__45__cpo6rbeginE)
_ZN34_INTERNAL_bd38307f_4_k_cu_006d28d64cuda3std3__45__cpo6rbeginE:
	.zero		1
	.type		_ZN34_INTERNAL_bd38307f_4_k_cu_006d28d64cuda3std6ranges3__45__cpo7advanceE,@object
	.size		_ZN34_INTERNAL_bd38307f_4_k_cu_006d28d64cuda3std6ranges3__45__cpo7advanceE,(_ZN34_INTERNAL_bd38307f_4_k_cu_006d28d64cuda3std3__47nulloptE - _ZN34_INTERNAL_bd38307f_4_k_cu_006d28d64cuda3std6ranges3__45__cpo7advanceE)
_ZN34_INTERNAL_bd38307f_4_k_cu_006d28d64cuda3std6ranges3__45__cpo7advanceE:
	.zero		1
	.type		_ZN34_INTERNAL_bd38307f_4_k_cu_006d28d64cuda3std3__47nulloptE,@object
	.size		_ZN34_INTERNAL_bd38307f_4_k_cu_006d28d64cuda3std3__47nulloptE,(_ZN34_INTERNAL_bd38307f_4_k_cu_006d28d64cuda3std6ranges3__45__cpo8distanceE - _ZN34_INTERNAL_bd38307f_4_k_cu_006d28d64cuda3std3__47nulloptE)
_ZN34_INTERNAL_bd38307f_4_k_cu_006d28d64cuda3std3__47nulloptE:
	.zero		1
	.type		_ZN34_INTERNAL_bd38307f_4_k_cu_006d28d64cuda3std6ranges3__45__cpo8distanceE,@object
	.size		_ZN34_INTERNAL_bd38307f_4_k_cu_006d28d64cuda3std6ranges3__45__cpo8distanceE,(_ZN34_INTERNAL_bd38307f_4_k_cu_006d28d66thrust24THRUST_300001_SM_1000_NS12placeholders3_10E - _ZN34_INTERNAL_bd38307f_4_k_cu_006d28d64cuda3std6ranges3__45__cpo8distanceE)
_ZN34_INTERNAL_bd38307f_4_k_cu_006d28d64cuda3std6ranges3__45__cpo8distanceE:
	.zero		1
	.type		_ZN34_INTERNAL_bd38307f_4_k_cu_006d28d66thrust24THRUST_300001_SM_1000_NS12placeholders3_10E,@object
	.size		_ZN34_INTERNAL_bd38307f_4_k_cu_006d28d66thrust24THRUST_300001_SM_1000_NS12placeholders3_10E,(_ZN34_INTERNAL_bd38307f_4_k_cu_006d28d64cuda3std3__419piecewise_constructE - _ZN34_INTERNAL_bd38307f_4_k_cu_006d28d66thrust24THRUST_300001_SM_1000_NS12placeholders3_10E)
_ZN34_INTERNAL_bd38307f_4_k_cu_006d28d66thrust24THRUST_300001_SM_1000_NS12placeholders3_10E:
	.zero		1
	.type		_ZN34_INTERNAL_bd38307f_4_k_cu_006d28d64cuda3std3__419piecewise_constructE,@object
	.size		_ZN34_INTERNAL_bd38307f_4_k_cu_006d28d64cuda3std3__419piecewise_constructE,(_ZN34_INTERNAL_bd38307f_4_k_cu_006d28d64cuda3std6ranges3__45__cpo5cdataE - _ZN34_INTERNAL_bd38307f_4_k_cu_006d28d64cuda3std3__419piecewise_constructE)
_ZN34_INTERNAL_bd38307f_4_k_cu_006d28d64cuda3std3__419piecewise_constructE:
	.zero		1
	.type		_ZN34_INTERNAL_bd38307f_4_k_cu_006d28d64cuda3std6ranges3__45__cpo5cdataE,@object
	.size		_ZN34_INTERNAL_bd38307f_4_k_cu_006d28d64cuda3std6ranges3__45__cpo5cdataE,(_ZN34_INTERNAL_bd38307f_4_k_cu_006d28d66thrust24THRUST_300001_SM_1000_NS12placeholders2_2E - _ZN34_INTERNAL_bd38307f_4_k_cu_006d28d64cuda3std6ranges3__45__cpo5cdataE)
_ZN34_INTERNAL_bd38307f_4_k_cu_006d28d64cuda3std6ranges3__45__cpo5cdataE:
	.zero		1
	.type		_ZN34_INTERNAL_bd38307f_4_k_cu_006d28d66thrust24THRUST_300001_SM_1000_NS12placeholders2_2E,@object
	.size		_ZN34_INTERNAL_bd38307f_4_k_cu_006d28d66thrust24THRUST_300001_SM_1000_NS12placeholders2_2E,(_ZN34_INTERNAL_bd38307f_4_k_cu_006d28d64cuda3std3__45__cpo3endE - _ZN34_INTERNAL_bd38307f_4_k_cu_006d28d66thrust24THRUST_300001_SM_1000_NS12placeholders2_2E)
_ZN34_INTERNAL_bd38307f_4_k_cu_006d28d66thrust24THRUST_300001_SM_1000_NS12placeholders2_2E:
	.zero		1
	.type		_ZN34_INTERNAL_bd38307f_4_k_cu_006d28d64cuda3std3__45__cpo3endE,@object
	.size		_ZN34_INTERNAL_bd38307f_4_k_cu_006d28d64cuda3std3__45__cpo3endE,(_ZN34_INTERNAL_bd38307f_4_k_cu_006d28d64cuda3std6ranges3__45__cpo3endE - _ZN34_INTERNAL_bd38307f_4_k_cu_006d28d64cuda3std3__45__cpo3endE)
_ZN34_INTERNAL_bd38307f_4_k_cu_006d28d64cuda3std3__45__cpo3endE:
	.zero		1
	.type		_ZN34_INTERNAL_bd38307f_4_k_cu_006d28d64cuda3std6ranges3__45__cpo3endE,@object
	.size		_ZN34_INTERNAL_bd38307f_4_k_cu_006d28d64cuda3std6ranges3__45__cpo3endE,(_ZN34_INTERNAL_bd38307f_4_k_cu_006d28d66thrust24THRUST_300001_SM_1000_NS12placeholders2_6E - _ZN34_INTERNAL_bd38307f_4_k_cu_006d28d64cuda3std6ranges3__45__cpo3endE)
_ZN34_INTERNAL_bd38307f_4_k_cu_006d28d64cuda3std6ranges3__45__cpo3endE:
	.zero		1
	.type		_ZN34_INTERNAL_bd38307f_4_k_cu_006d28d66thrust24THRUST_300001_SM_1000_NS12placeholders2_6E,@object
	.size		_ZN34_INTERNAL_bd38307f_4_k_cu_006d28d66thrust24THRUST_300001_SM_1000_NS12placeholders2_6E,(_ZN34_INTERNAL_bd38307f_4_k_cu_006d28d64cuda3std3__45__cpo4rendE - _ZN34_INTERNAL_bd38307f_4_k_cu_006d28d66thrust24THRUST_300001_SM_1000_NS12placeholders2_6E)
_ZN34_INTERNAL_bd38307f_4_k_cu_006d28d66thrust24THRUST_300001_SM_1000_NS12placeholders2_6E:
	.zero		1
	.type		_ZN34_INTERNAL_bd38307f_4_k_cu_006d28d64cuda3std3__45__cpo4rendE,@object
	.size		_ZN34_INTERNAL_bd38307f_4_k_cu_006d28d64cuda3std3__45__cpo4rendE,(_ZN34_INTERNAL_bd38307f_4_k_cu_006d28d64cuda3std6ranges3__45__cpo9iter_swapE - _ZN34_INTERNAL_bd38307f_4_k_cu_006d28d64cuda3std3__45__cpo4rendE)
_ZN34_INTERNAL_bd38307f_4_k_cu_006d28d64cuda3std3__45__cpo4rendE:
	.zero		1
	.type		_ZN34_INTERNAL_bd38307f_4_k_cu_006d28d64cuda3std6ranges3__45__cpo9iter_swapE,@object
	.size		_ZN34_INTERNAL_bd38307f_4_k_cu_006d28d64cuda3std6ranges3__45__cpo9iter_swapE,(_ZN34_INTERNAL_bd38307f_4_k_cu_006d28d64cuda3std3__48unexpectE - _ZN34_INTERNAL_bd38307f_4_k_cu_006d28d64cuda3std6ranges3__45__cpo9iter_swapE)
_ZN34_INTERNAL_bd38307f_4_k_cu_006d28d64cuda3std6ranges3__45__cpo9iter_swapE:
	.zero		1
	.type		_ZN34_INTERNAL_bd38307f_4_k_cu_006d28d64cuda3std3__48unexpectE,@object
	.size		_ZN34_INTERNAL_bd38307f_4_k_cu_006d28d64cuda3std3__48unexpectE,(_ZN34_INTERNAL_bd38307f_4_k_cu_006d28d66thrust24THRUST_300001_SM_1000_NS8cuda_cub3parE - _ZN34_INTERNAL_bd38307f_4_k_cu_006d28d64cuda3std3__48unexpectE)
_ZN34_INTERNAL_bd38307f_4_k_cu_006d28d64cuda3std3__48unexpectE:
	.zero		1
	.type		_ZN34_INTERNAL_bd38307f_4_k_cu_006d28d66thrust24THRUST_300001_SM_1000_NS8cuda_cub3parE,@object
	.size		_ZN34_INTERNAL_bd38307f_4_k_cu_006d28d66thrust24THRUST_300001_SM_1000_NS8cuda_cub3parE,(_ZN34_INTERNAL_bd38307f_4_k_cu_006d28d66thrust24THRUST_300001_SM_1000_NS12placeholders2_4E - _ZN34_INTERNAL_bd38307f_4_k_cu_006d28d66thrust24THRUST_300001_SM_1000_NS8cuda_cub3parE)
_ZN34_INTERNAL_bd38307f_4_k_cu_006d28d66thrust24THRUST_300001_SM_1000_NS8cuda_cub3parE:
	.zero		1
	.type		_ZN34_INTERNAL_bd38307f_4_k_cu_006d28d66thrust24THRUST_300001_SM_1000_NS12placeholders2_4E,@object
	.size		_ZN34_INTERNAL_bd38307f_4_k_cu_006d28d66thrust24THRUST_300001_SM_1000_NS12placeholders2_4E,(_ZN34_INTERNAL_bd38307f_4_k_cu_006d28d64cuda3std3__45__cpo4cendE - _ZN34_INTERNAL_bd38307f_4_k_cu_006d28d66thrust24THRUST_300001_SM_1000_NS12placeholders2_4E)
_ZN34_INTERNAL_bd38307f_4_k_cu_006d28d66thrust24THRUST_300001_SM_1000_NS12placeholders2_4E:
	.zero		1
	.type		_ZN34_INTERNAL_bd38307f_4_k_cu_006d28d64cuda3std3__45__cpo4cendE,@object
	.size		_ZN34_INTERNAL_bd38307f_4_k_cu_006d28d64cuda3std3__45__cpo4cendE,(_ZN34_INTERNAL_bd38307f_4_k_cu_006d28d64cuda3std6ranges3__45__cpo4cendE - _ZN34_INTERNAL_bd38307f_4_k_cu_006d28d64cuda3std3__45__cpo4cendE)
_ZN34_INTERNAL_bd38307f_4_k_cu_006d28d64cuda3std3__45__cpo4cendE:
	.zero		1
	.type		_ZN34_INTERNAL_bd38307f_4_k_cu_006d28d64cuda3std6ranges3__45__cpo4cendE,@object
	.size		_ZN34_INTERNAL_bd38307f_4_k_cu_006d28d64cuda3std6ranges3__45__cpo4cendE,(_ZN34_INTERNAL_bd38307f_4_k_cu_006d28d64cuda3std3__420unreachable_sentinelE - _ZN34_INTERNAL_bd38307f_4_k_cu_006d28d64cuda3std6ranges3__45__cpo4cendE)
_ZN34_INTERNAL_bd38307f_4_k_cu_006d28d64cuda3std6ranges3__45__cpo4cendE:
	.zero		1
	.type		_ZN34_INTERNAL_bd38307f_4_k_cu_006d28d64cuda3std3__420unreachable_sentinelE,@object
	.size		_ZN34_INTERNAL_bd38307f_4_k_cu_006d28d64cuda3std3__420unreachable_sentinelE,(_ZN34_INTERNAL_bd38307f_4_k_cu_006d28d64cuda3std6ranges3__45__cpo5ssizeE - _ZN34_INTERNAL_bd38307f_4_k_cu_006d28d64cuda3std3__420unreachable_sentinelE)
_ZN34_INTERNAL_bd38307f_4_k_cu_006d28d64cuda3std3__420unreachable_sentinelE:
	.zero		1
	.type		_ZN34_INTERNAL_bd38307f_4_k_cu_006d28d64cuda3std6ranges3__45__cpo5ssizeE,@object
	.size		_ZN34_INTERNAL_bd38307f_4_k_cu_006d28d64cuda3std6ranges3__45__cpo5ssizeE,(_ZN34_INTERNAL_bd38307f_4_k_cu_006d28d66thrust24THRUST_300001_SM_1000_NS12placeholders2_8E - _ZN34_INTERNAL_bd38307f_4_k_cu_006d28d64cuda3std6ranges3__45__cpo5ssizeE)
_ZN34_INTERNAL_bd38307f_4_k_cu_006d28d64cuda3std6ranges3__45__cpo5ssizeE:
	.zero		1
	.type		_ZN34_INTERNAL_bd38307f_4_k_cu_006d28d66thrust24THRUST_300001_SM_1000_NS12placeholders2_8E,@object
	.size		_ZN34_INTERNAL_bd38307f_4_k_cu_006d28d66thrust24THRUST_300001_SM_1000_NS12placeholders2_8E,(_ZN34_INTERNAL_bd38307f_4_k_cu_006d28d64cuda3std3__45__cpo5crendE - _ZN34_INTERNAL_bd38307f_4_k_cu_006d28d66thrust24THRUST_300001_SM_1000_NS12placeholders2_8E)
_ZN34_INTERNAL_bd38307f_4_k_cu_006d28d66thrust24THRUST_300001_SM_1000_NS12placeholders2_8E:
	.zero		1
	.type		_ZN34_INTERNAL_bd38307f_4_k_cu_006d28d64cuda3std3__45__cpo5crendE,@object
	.size		_ZN34_INTERNAL_bd38307f_4_k_cu_006d28d64cuda3std3__45__cpo5crendE,(_ZN34_INTERNAL_bd38307f_4_k_cu_006d28d64cuda3std6ranges3__45__cpo4prevE - _ZN34_INTERNAL_bd38307f_4_k_cu_006d28d64cuda3std3__45__cpo5crendE)
_ZN34_INTERNAL_bd38307f_4_k_cu_006d28d64cuda3std3__45__cpo5crendE:
	.zero		1
	.type		_ZN34_INTERNAL_bd38307f_4_k_cu_006d28d64cuda3std6ranges3__45__cpo4prevE,@object
	.size		_ZN34_INTERNAL_bd38307f_4_k_cu_006d28d64cuda3std6ranges3__45__cpo4prevE,(_ZN34_INTERNAL_bd38307f_4_k_cu_006d28d64cuda3std6ranges3__45__cpo9iter_moveE - _ZN34_INTERNAL_bd38307f_4_k_cu_006d28d64cuda3std6ranges3__45__cpo4prevE)
_ZN34_INTERNAL_bd38307f_4_k_cu_006d28d64cuda3std6ranges3__45__cpo4prevE:
	.zero		1
	.type		_ZN34_INTERNAL_bd38307f_4_k_cu_006d28d64cuda3std6ranges3__45__cpo9iter_moveE,@object
	.size		_ZN34_INTERNAL_bd38307f_4_k_cu_006d28d64cuda3std6ranges3__45__cpo9iter_moveE,(_ZN34_INTERNAL_bd38307f_4_k_cu_006d28d66thrust24THRUST_300001_SM_1000_NS6system6detail10sequential3seqE - _ZN34_INTERNAL_bd38307f_4_k_cu_006d28d64cuda3std6ranges3__45__cpo9iter_moveE)
_ZN34_INTERNAL_bd38307f_4_k_cu_006d28d64cuda3std6ranges3__45__cpo9iter_moveE:
	.zero		1
	.type		_ZN34_INTERNAL_bd38307f_4_k_cu_006d28d66thrust24THRUST_300001_SM_1000_NS6system6detail10sequential3seqE,@object
	.size		_ZN34_INTERNAL_bd38307f_4_k_cu_006d28d66thrust24THRUST_300001_SM_1000_NS6system6detail10sequential3seqE,(.L_31 - _ZN34_INTERNAL_bd38307f_4_k_cu_006d28d66thrust24THRUST_300001_SM_1000_NS6system6detail10sequential3seqE)
_ZN34_INTERNAL_bd38307f_4_k_cu_006d28d66thrust24THRUST_300001_SM_1000_NS6system6detail10sequential3seqE:
	.zero		1
.L_31:


//--------------------- .nv.constant0._ZN3cub18CUB_300001_SM_10006detail8for_each13static_kernelINS2_12policy_hub_t12policy_500_tElN6thrust24THRUST_300001_SM_1000_NS8cuda_cub6__fill7functorINS7_6detail15normal_iteratorINS7_10device_ptrIfEEEEfEEEEvT0_T1_ --------------------------
	.section	.nv.constant0._ZN3cub18CUB_300001_SM_10006detail8for_each13static_kernelINS2_12policy_hub_t12policy_500_tElN6thrust24THRUST_300001_SM_1000_NS8cuda_cub6__fill7functorINS7_6detail15normal_iteratorINS7_10device_ptrIfEEEEfEEEEvT0_T1_,"a",@progbits
	.sectionflags	@""
	.align	4
.nv.constant0._ZN3cub18CUB_300001_SM_10006detail8for_each13static_kernelINS2_12policy_hub_t12policy_500_tElN6thrust24THRUST_300001_SM_1000_NS8cuda_cub6__fill7functorINS7_6detail15normal_iteratorINS7_10device_ptrIfEEEEfEEEEvT0_T1_:
	.zero		920


//--------------------- .nv.constant0._ZN3cub18CUB_300001_SM_10006detail8for_each13static_kernelINS2_12policy_hub_t12policy_500_tEmN6thrust24THRUST_300001_SM_1000_NS8cuda_cub20__uninitialized_fill7functorINS7_10device_ptrIfEEfEEEEvT0_T1_ --------------------------
	.section	.nv.constant0._ZN3cub18CUB_300001_SM_10006detail8for_each13static_kernelINS2_12policy_hub_t12policy_500_tEmN6thrust24THRUST_300001_SM_1000_NS8cuda_cub20__uninitialized_fill7functorINS7_10device_ptrIfEEfEEEEvT0_T1_,"a",@progbits
	.sectionflags	@""
	.align	4
.nv.constant0._ZN3cub18CUB_300001_SM_10006detail8for_each13static_kernelINS2_12policy_hub_t12policy_500_tEmN6thrust24THRUST_300001_SM_1000_NS8cuda_cub20__uninitialized_fill7functorINS7_10device_ptrIfEEfEEEEvT0_T1_:
	.zero		920


//--------------------- .nv.constant0._ZN3cub18CUB_300001_SM_10006detail8for_each13static_kernelINS2_12policy_hub_t12policy_500_tEmN6thrust24THRUST_300001_SM_1000_NS8cuda_cub6__fill7functorINS7_6detail15normal_iteratorINS7_10device_ptrIfEEEEfEEEEvT0_T1_ --------------------------
	.section	.nv.constant0._ZN3cub18CUB_300001_SM_10006detail8for_each13static_kernelINS2_12policy_hub_t12policy_500_tEmN6thrust24THRUST_300001_SM_1000_NS8cuda_cub6__fill7functorINS7_6detail15normal_iteratorINS7_10device_ptrIfEEEEfEEEEvT0_T1_,"a",@progbits
	.sectionflags	@""
	.align	4
.nv.constant0._ZN3cub18CUB_300001_SM_10006detail8for_each13static_kernelINS2_12policy_hub_t12policy_500_tEmN6thrust24THRUST_300001_SM_1000_NS8cuda_cub6__fill7functorINS7_6detail15normal_iteratorINS7_10device_ptrIfEEEEfEEEEvT0_T1_:
	.zero		920


//--------------------- .nv.constant0._ZN3cub18CUB_300001_SM_10006detail11EmptyKernelIvEEvv --------------------------
	.section	.nv.constant0._ZN3cub18CUB_300001_SM_10006detail11EmptyKernelIvEEvv,"a",@progbits
	.sectionflags	@""
	.align	4
.nv.constant0._ZN3cub18CUB_300001_SM_10006detail11EmptyKernelIvEEvv:
	.zero		896


//--------------------- .nv.constant0._Z6kernelPf --------------------------
	.section	.nv.constant0._Z6kernelPf,"a",@progbits
	.sectionflags	@""
	.align	4
.nv.constant0._Z6kernelPf:
	.zero		904


//--------------------- SYMBOLS --------------------------

	.type		.nv.reservedSmem.offset0,@object
	.size		.nv.reservedSmem.offset0,0x4
	.type		vprintf,@function
